//
// Generated by NVIDIA NVVM Compiler
//
// Compiler Build ID: CL-36424714
// Cuda compilation tools, release 13.0, V13.0.88
// Based on NVVM 20.0.0
//

.version 9.0
.target sm_100
.address_size 64

	// .globl	_Z10printArrayPii
.extern .func  (.param .b32 func_retval0) vprintf
(
	.param .b64 vprintf_param_0,
	.param .b64 vprintf_param_1
)
;
.global .align 1 .b8 _ZN34_INTERNAL_e232b2fb_4_k_cu_1ac5269e4cuda3std3__45__cpo5beginE[1];
.global .align 1 .b8 _ZN34_INTERNAL_e232b2fb_4_k_cu_1ac5269e4cuda3std3__45__cpo3endE[1];
.global .align 1 .b8 _ZN34_INTERNAL_e232b2fb_4_k_cu_1ac5269e4cuda3std3__45__cpo6cbeginE[1];
.global .align 1 .b8 _ZN34_INTERNAL_e232b2fb_4_k_cu_1ac5269e4cuda3std3__45__cpo4cendE[1];
.global .align 1 .b8 _ZN34_INTERNAL_e232b2fb_4_k_cu_1ac5269e4cuda3std3__45__cpo6rbeginE[1];
.global .align 1 .b8 _ZN34_INTERNAL_e232b2fb_4_k_cu_1ac5269e4cuda3std3__45__cpo4rendE[1];
.global .align 1 .b8 _ZN34_INTERNAL_e232b2fb_4_k_cu_1ac5269e4cuda3std3__45__cpo7crbeginE[1];
.global .align 1 .b8 _ZN34_INTERNAL_e232b2fb_4_k_cu_1ac5269e4cuda3std3__45__cpo5crendE[1];
.global .align 1 .b8 _ZN34_INTERNAL_e232b2fb_4_k_cu_1ac5269e4cuda3std3__436_GLOBAL__N__e232b2fb_4_k_cu_1ac5269e6ignoreE[1];
.global .align 1 .b8 _ZN34_INTERNAL_e232b2fb_4_k_cu_1ac5269e4cuda3std3__419piecewise_constructE[1];
.global .align 1 .b8 _ZN34_INTERNAL_e232b2fb_4_k_cu_1ac5269e4cuda3std3__48in_placeE[1];
.global .align 1 .b8 _ZN34_INTERNAL_e232b2fb_4_k_cu_1ac5269e4cuda3std3__420unreachable_sentinelE[1];
.global .align 1 .b8 _ZN34_INTERNAL_e232b2fb_4_k_cu_1ac5269e4cuda3std3__47nulloptE[1];
.global .align 1 .b8 _ZN34_INTERNAL_e232b2fb_4_k_cu_1ac5269e4cuda3std3__48unexpectE[1];
.global .align 1 .b8 _ZN34_INTERNAL_e232b2fb_4_k_cu_1ac5269e4cuda3std6ranges3__45__cpo4swapE[1];
.global .align 1 .b8 _ZN34_INTERNAL_e232b2fb_4_k_cu_1ac5269e4cuda3std6ranges3__45__cpo9iter_moveE[1];
.global .align 1 .b8 _ZN34_INTERNAL_e232b2fb_4_k_cu_1ac5269e4cuda3std6ranges3__45__cpo5beginE[1];
.global .align 1 .b8 _ZN34_INTERNAL_e232b2fb_4_k_cu_1ac5269e4cuda3std6ranges3__45__cpo3endE[1];
.global .align 1 .b8 _ZN34_INTERNAL_e232b2fb_4_k_cu_1ac5269e4cuda3std6ranges3__45__cpo6cbeginE[1];
.global .align 1 .b8 _ZN34_INTERNAL_e232b2fb_4_k_cu_1ac5269e4cuda3std6ranges3__45__cpo4cendE[1];
.global .align 1 .b8 _ZN34_INTERNAL_e232b2fb_4_k_cu_1ac5269e4cuda3std6ranges3__45__cpo7advanceE[1];
.global .align 1 .b8 _ZN34_INTERNAL_e232b2fb_4_k_cu_1ac5269e4cuda3std6ranges3__45__cpo9iter_swapE[1];
.global .align 1 .b8 _ZN34_INTERNAL_e232b2fb_4_k_cu_1ac5269e4cuda3std6ranges3__45__cpo4nextE[1];
.global .align 1 .b8 _ZN34_INTERNAL_e232b2fb_4_k_cu_1ac5269e4cuda3std6ranges3__45__cpo4prevE[1];
.global .align 1 .b8 _ZN34_INTERNAL_e232b2fb_4_k_cu_1ac5269e4cuda3std6ranges3__45__cpo4dataE[1];
.global .align 1 .b8 _ZN34_INTERNAL_e232b2fb_4_k_cu_1ac5269e4cuda3std6ranges3__45__cpo5cdataE[1];
.global .align 1 .b8 _ZN34_INTERNAL_e232b2fb_4_k_cu_1ac5269e4cuda3std6ranges3__45__cpo4sizeE[1];
.global .align 1 .b8 _ZN34_INTERNAL_e232b2fb_4_k_cu_1ac5269e4cuda3std6ranges3__45__cpo5ssizeE[1];
.global .align 1 .b8 _ZN34_INTERNAL_e232b2fb_4_k_cu_1ac5269e4cuda3std6ranges3__45__cpo8distanceE[1];
.global .align 1 .b8 _ZN34_INTERNAL_e232b2fb_4_k_cu_1ac5269e6thrust24THRUST_300001_SM_1000_NS6system6detail10sequential3seqE[1];
.global .align 1 .b8 _ZN34_INTERNAL_e232b2fb_4_k_cu_1ac5269e6thrust24THRUST_300001_SM_1000_NS12placeholders2_1E[1];
.global .align 1 .b8 _ZN34_INTERNAL_e232b2fb_4_k_cu_1ac5269e6thrust24THRUST_300001_SM_1000_NS12placeholders2_2E[1];
.global .align 1 .b8 _ZN34_INTERNAL_e232b2fb_4_k_cu_1ac5269e6thrust24THRUST_300001_SM_1000_NS12placeholders2_3E[1];
.global .align 1 .b8 _ZN34_INTERNAL_e232b2fb_4_k_cu_1ac5269e6thrust24THRUST_300001_SM_1000_NS12placeholders2_4E[1];
.global .align 1 .b8 _ZN34_INTERNAL_e232b2fb_4_k_cu_1ac5269e6thrust24THRUST_300001_SM_1000_NS12placeholders2_5E[1];
.global .align 1 .b8 _ZN34_INTERNAL_e232b2fb_4_k_cu_1ac5269e6thrust24THRUST_300001_SM_1000_NS12placeholders2_6E[1];
.global .align 1 .b8 _ZN34_INTERNAL_e232b2fb_4_k_cu_1ac5269e6thrust24THRUST_300001_SM_1000_NS12placeholders2_7E[1];
.global .align 1 .b8 _ZN34_INTERNAL_e232b2fb_4_k_cu_1ac5269e6thrust24THRUST_300001_SM_1000_NS12placeholders2_8E[1];
.global .align 1 .b8 _ZN34_INTERNAL_e232b2fb_4_k_cu_1ac5269e6thrust24THRUST_300001_SM_1000_NS12placeholders2_9E[1];
.global .align 1 .b8 _ZN34_INTERNAL_e232b2fb_4_k_cu_1ac5269e6thrust24THRUST_300001_SM_1000_NS12placeholders3_10E[1];
.global .align 1 .b8 $str[4] = {37, 100, 32};
.global .align 1 .b8 $str$1[2] = {10};

.visible .entry _Z10printArrayPii(
	.param .u64 .ptr .align 1 _Z10printArrayPii_param_0,
	.param .u32 _Z10printArrayPii_param_1
)
{
	.local .align 8 .b8 	__local_depot0[8];
	.reg .b64 	%SP;
	.reg .b64 	%SPL;
	.reg .pred 	%p<10>;
	.reg .b32 	%r<112>;
	.reg .b64 	%rd<32>;

	mov.u64 	%SPL, __local_depot0;
	cvta.local.u64 	%SP, %SPL;
	ld.param.u64 	%rd9, [_Z10printArrayPii_param_0];
	ld.param.u32 	%r16, [_Z10printArrayPii_param_1];
	cvta.to.global.u64 	%rd1, %rd9;
	add.u64 	%rd10, %SP, 0;
	add.u64 	%rd2, %SPL, 0;
	setp.lt.s32 	%p1, %r16, 1;
	@%p1 bra 	$L__BB0_13;
	and.b32  	%r1, %r16, 15;
	setp.lt.u32 	%p2, %r16, 16;
	mov.b32 	%r109, 0;
	@%p2 bra 	$L__BB0_4;
	and.b32  	%r109, %r16, 2147483632;
	neg.s32 	%r107, %r109;
	add.s64 	%rd30, %rd1, 32;
	mov.u64 	%rd11, $str;
$L__BB0_3:
	.pragma "nounroll";
	ld.global.u32 	%r18, [%rd30+-32];
	st.local.u32 	[%rd2], %r18;
	cvta.global.u64 	%rd12, %rd11;
	{ // callseq 0, 0
	.param .b64 param0;
	st.param.b64 	[param0], %rd12;
	.param .b64 param1;
	st.param.b64 	[param1], %rd10;
	.param .b32 retval0;
	call.uni (retval0), 
	vprintf, 
	(
	param0, 
	param1
	);
	ld.param.b32 	%r19, [retval0];
	} // callseq 0
	ld.global.u32 	%r21, [%rd30+-28];
	st.local.u32 	[%rd2], %r21;
	{ // callseq 1, 0
	.param .b64 param0;
	st.param.b64 	[param0], %rd12;
	.param .b64 param1;
	st.param.b64 	[param1], %rd10;
	.param .b32 retval0;
	call.uni (retval0), 
	vprintf, 
	(
	param0, 
	param1
	);
	ld.param.b32 	%r22, [retval0];
	} // callseq 1
	ld.global.u32 	%r24, [%rd30+-24];
	st.local.u32 	[%rd2], %r24;
	{ // callseq 2, 0
	.param .b64 param0;
	st.param.b64 	[param0], %rd12;
	.param .b64 param1;
	st.param.b64 	[param1], %rd10;
	.param .b32 retval0;
	call.uni (retval0), 
	vprintf, 
	(
	param0, 
	param1
	);
	ld.param.b32 	%r25, [retval0];
	} // callseq 2
	ld.global.u32 	%r27, [%rd30+-20];
	st.local.u32 	[%rd2], %r27;
	{ // callseq 3, 0
	.param .b64 param0;
	st.param.b64 	[param0], %rd12;
	.param .b64 param1;
	st.param.b64 	[param1], %rd10;
	.param .b32 retval0;
	call.uni (retval0), 
	vprintf, 
	(
	param0, 
	param1
	);
	ld.param.b32 	%r28, [retval0];
	} // callseq 3
	ld.global.u32 	%r30, [%rd30+-16];
	st.local.u32 	[%rd2], %r30;
	{ // callseq 4, 0
	.param .b64 param0;
	st.param.b64 	[param0], %rd12;
	.param .b64 param1;
	st.param.b64 	[param1], %rd10;
	.param .b32 retval0;
	call.uni (retval0), 
	vprintf, 
	(
	param0, 
	param1
	);
	ld.param.b32 	%r31, [retval0];
	} // callseq 4
	ld.global.u32 	%r33, [%rd30+-12];
	st.local.u32 	[%rd2], %r33;
	{ // callseq 5, 0
	.param .b64 param0;
	st.param.b64 	[param0], %rd12;
	.param .b64 param1;
	st.param.b64 	[param1], %rd10;
	.param .b32 retval0;
	call.uni (retval0), 
	vprintf, 
	(
	param0, 
	param1
	);
	ld.param.b32 	%r34, [retval0];
	} // callseq 5
	ld.global.u32 	%r36, [%rd30+-8];
	st.local.u32 	[%rd2], %r36;
	{ // callseq 6, 0
	.param .b64 param0;
	st.param.b64 	[param0], %rd12;
	.param .b64 param1;
	st.param.b64 	[param1], %rd10;
	.param .b32 retval0;
	call.uni (retval0), 
	vprintf, 
	(
	param0, 
	param1
	);
	ld.param.b32 	%r37, [retval0];
	} // callseq 6
	ld.global.u32 	%r39, [%rd30+-4];
	st.local.u32 	[%rd2], %r39;
	{ // callseq 7, 0
	.param .b64 param0;
	st.param.b64 	[param0], %rd12;
	.param .b64 param1;
	st.param.b64 	[param1], %rd10;
	.param .b32 retval0;
	call.uni (retval0), 
	vprintf, 
	(
	param0, 
	param1
	);
	ld.param.b32 	%r40, [retval0];
	} // callseq 7
	ld.global.u32 	%r42, [%rd30];
	st.local.u32 	[%rd2], %r42;
	{ // callseq 8, 0
	.param .b64 param0;
	st.param.b64 	[param0], %rd12;
	.param .b64 param1;
	st.param.b64 	[param1], %rd10;
	.param .b32 retval0;
	call.uni (retval0), 
	vprintf, 
	(
	param0, 
	param1
	);
	ld.param.b32 	%r43, [retval0];
	} // callseq 8
	ld.global.u32 	%r45, [%rd30+4];
	st.local.u32 	[%rd2], %r45;
	{ // callseq 9, 0
	.param .b64 param0;
	st.param.b64 	[param0], %rd12;
	.param .b64 param1;
	st.param.b64 	[param1], %rd10;
	.param .b32 retval0;
	call.uni (retval0), 
	vprintf, 
	(
	param0, 
	param1
	);
	ld.param.b32 	%r46, [retval0];
	} // callseq 9
	ld.global.u32 	%r48, [%rd30+8];
	st.local.u32 	[%rd2], %r48;
	{ // callseq 10, 0
	.param .b64 param0;
	st.param.b64 	[param0], %rd12;
	.param .b64 param1;
	st.param.b64 	[param1], %rd10;
	.param .b32 retval0;
	call.uni (retval0), 
	vprintf, 
	(
	param0, 
	param1
	);
	ld.param.b32 	%r49, [retval0];
	} // callseq 10
	ld.global.u32 	%r51, [%rd30+12];
	st.local.u32 	[%rd2], %r51;
	{ // callseq 11, 0
	.param .b64 param0;
	st.param.b64 	[param0], %rd12;
	.param .b64 param1;
	st.param.b64 	[param1], %rd10;
	.param .b32 retval0;
	call.uni (retval0), 
	vprintf, 
	(
	param0, 
	param1
	);
	ld.param.b32 	%r52, [retval0];
	} // callseq 11
	ld.global.u32 	%r54, [%rd30+16];
	st.local.u32 	[%rd2], %r54;
	{ // callseq 12, 0
	.param .b64 param0;
	st.param.b64 	[param0], %rd12;
	.param .b64 param1;
	st.param.b64 	[param1], %rd10;
	.param .b32 retval0;
	call.uni (retval0), 
	vprintf, 
	(
	param0, 
	param1
	);
	ld.param.b32 	%r55, [retval0];
	} // callseq 12
	ld.global.u32 	%r57, [%rd30+20];
	st.local.u32 	[%rd2], %r57;
	{ // callseq 13, 0
	.param .b64 param0;
	st.param.b64 	[param0], %rd12;
	.param .b64 param1;
	st.param.b64 	[param1], %rd10;
	.param .b32 retval0;
	call.uni (retval0), 
	vprintf, 
	(
	param0, 
	param1
	);
	ld.param.b32 	%r58, [retval0];
	} // callseq 13
	ld.global.u32 	%r60, [%rd30+24];
	st.local.u32 	[%rd2], %r60;
	{ // callseq 14, 0
	.param .b64 param0;
	st.param.b64 	[param0], %rd12;
	.param .b64 param1;
	st.param.b64 	[param1], %rd10;
	.param .b32 retval0;
	call.uni (retval0), 
	vprintf, 
	(
	param0, 
	param1
	);
	ld.param.b32 	%r61, [retval0];
	} // callseq 14
	ld.global.u32 	%r63, [%rd30+28];
	st.local.u32 	[%rd2], %r63;
	{ // callseq 15, 0
	.param .b64 param0;
	st.param.b64 	[param0], %rd12;
	.param .b64 param1;
	st.param.b64 	[param1], %rd10;
	.param .b32 retval0;
	call.uni (retval0), 
	vprintf, 
	(
	param0, 
	param1
	);
	ld.param.b32 	%r64, [retval0];
	} // callseq 15
	add.s32 	%r107, %r107, 16;
	add.s64 	%rd30, %rd30, 64;
	setp.ne.s32 	%p3, %r107, 0;
	@%p3 bra 	$L__BB0_3;
$L__BB0_4:
	setp.eq.s32 	%p4, %r1, 0;
	@%p4 bra 	$L__BB0_13;
	and.b32  	%r7, %r16, 7;
	setp.lt.u32 	%p5, %r1, 8;
	@%p5 bra 	$L__BB0_7;
	mul.wide.u32 	%rd14, %r109, 4;
	add.s64 	%rd15, %rd1, %rd14;
	ld.global.u32 	%r66, [%rd15];
	st.local.u32 	[%rd2], %r66;
	mov.u64 	%rd16, $str;
	cvta.global.u64 	%rd17, %rd16;
	{ // callseq 16, 0
	.param .b64 param0;
	st.param.b64 	[param0], %rd17;
	.param .b64 param1;
	st.param.b64 	[param1], %rd10;
	.param .b32 retval0;
	call.uni (retval0), 
	vprintf, 
	(
	param0, 
	param1
	);
	ld.param.b32 	%r67, [retval0];
	} // callseq 16
	ld.global.u32 	%r69, [%rd15+4];
	st.local.u32 	[%rd2], %r69;
	{ // callseq 17, 0
	.param .b64 param0;
	st.param.b64 	[param0], %rd17;
	.param .b64 param1;
	st.param.b64 	[param1], %rd10;
	.param .b32 retval0;
	call.uni (retval0), 
	vprintf, 
	(
	param0, 
	param1
	);
	ld.param.b32 	%r70, [retval0];
	} // callseq 17
	ld.global.u32 	%r72, [%rd15+8];
	st.local.u32 	[%rd2], %r72;
	{ // callseq 18, 0
	.param .b64 param0;
	st.param.b64 	[param0], %rd17;
	.param .b64 param1;
	st.param.b64 	[param1], %rd10;
	.param .b32 retval0;
	call.uni (retval0), 
	vprintf, 
	(
	param0, 
	param1
	);
	ld.param.b32 	%r73, [retval0];
	} // callseq 18
	ld.global.u32 	%r75, [%rd15+12];
	st.local.u32 	[%rd2], %r75;
	{ // callseq 19, 0
	.param .b64 param0;
	st.param.b64 	[param0], %rd17;
	.param .b64 param1;
	st.param.b64 	[param1], %rd10;
	.param .b32 retval0;
	call.uni (retval0), 
	vprintf, 
	(
	param0, 
	param1
	);
	ld.param.b32 	%r76, [retval0];
	} // callseq 19
	ld.global.u32 	%r78, [%rd15+16];
	st.local.u32 	[%rd2], %r78;
	{ // callseq 20, 0
	.param .b64 param0;
	st.param.b64 	[param0], %rd17;
	.param .b64 param1;
	st.param.b64 	[param1], %rd10;
	.param .b32 retval0;
	call.uni (retval0), 
	vprintf, 
	(
	param0, 
	param1
	);
	ld.param.b32 	%r79, [retval0];
	} // callseq 20
	ld.global.u32 	%r81, [%rd15+20];
	st.local.u32 	[%rd2], %r81;
	{ // callseq 21, 0
	.param .b64 param0;
	st.param.b64 	[param0], %rd17;
	.param .b64 param1;
	st.param.b64 	[param1], %rd10;
	.param .b32 retval0;
	call.uni (retval0), 
	vprintf, 
	(
	param0, 
	param1
	);
	ld.param.b32 	%r82, [retval0];
	} // callseq 21
	ld.global.u32 	%r84, [%rd15+24];
	st.local.u32 	[%rd2], %r84;
	{ // callseq 22, 0
	.param .b64 param0;
	st.param.b64 	[param0], %rd17;
	.param .b64 param1;
	st.param.b64 	[param1], %rd10;
	.param .b32 retval0;
	call.uni (retval0), 
	vprintf, 
	(
	param0, 
	param1
	);
	ld.param.b32 	%r85, [retval0];
	} // callseq 22
	ld.global.u32 	%r87, [%rd15+28];
	st.local.u32 	[%rd2], %r87;
	{ // callseq 23, 0
	.param .b64 param0;
	st.param.b64 	[param0], %rd17;
	.param .b64 param1;
	st.param.b64 	[param1], %rd10;
	.param .b32 retval0;
	call.uni (retval0), 
	vprintf, 
	(
	param0, 
	param1
	);
	ld.param.b32 	%r88, [retval0];
	} // callseq 23
	add.s32 	%r109, %r109, 8;
$L__BB0_7:
	setp.eq.s32 	%p6, %r7, 0;
	@%p6 bra 	$L__BB0_13;
	and.b32  	%r10, %r16, 3;
	setp.lt.u32 	%p7, %r7, 4;
	@%p7 bra 	$L__BB0_10;
	mul.wide.u32 	%rd19, %r109, 4;
	add.s64 	%rd20, %rd1, %rd19;
	ld.global.u32 	%r90, [%rd20];
	st.local.u32 	[%rd2], %r90;
	mov.u64 	%rd21, $str;
	cvta.global.u64 	%rd22, %rd21;
	{ // callseq 24, 0
	.param .b64 param0;
	st.param.b64 	[param0], %rd22;
	.param .b64 param1;
	st.param.b64 	[param1], %rd10;
	.param .b32 retval0;
	call.uni (retval0), 
	vprintf, 
	(
	param0, 
	param1
	);
	ld.param.b32 	%r91, [retval0];
	} // callseq 24
	ld.global.u32 	%r93, [%rd20+4];
	st.local.u32 	[%rd2], %r93;
	{ // callseq 25, 0
	.param .b64 param0;
	st.param.b64 	[param0], %rd22;
	.param .b64 param1;
	st.param.b64 	[param1], %rd10;
	.param .b32 retval0;
	call.uni (retval0), 
	vprintf, 
	(
	param0, 
	param1
	);
	ld.param.b32 	%r94, [retval0];
	} // callseq 25
	ld.global.u32 	%r96, [%rd20+8];
	st.local.u32 	[%rd2], %r96;
	{ // callseq 26, 0
	.param .b64 param0;
	st.param.b64 	[param0], %rd22;
	.param .b64 param1;
	st.param.b64 	[param1], %rd10;
	.param .b32 retval0;
	call.uni (retval0), 
	vprintf, 
	(
	param0, 
	param1
	);
	ld.param.b32 	%r97, [retval0];
	} // callseq 26
	ld.global.u32 	%r99, [%rd20+12];
	st.local.u32 	[%rd2], %r99;
	{ // callseq 27, 0
	.param .b64 param0;
	st.param.b64 	[param0], %rd22;
	.param .b64 param1;
	st.param.b64 	[param1], %rd10;
	.param .b32 retval0;
	call.uni (retval0), 
	vprintf, 
	(
	param0, 
	param1
	);
	ld.param.b32 	%r100, [retval0];
	} // callseq 27
	add.s32 	%r109, %r109, 4;
$L__BB0_10:
	setp.eq.s32 	%p8, %r10, 0;
	@%p8 bra 	$L__BB0_13;
	mul.wide.u32 	%rd24, %r109, 4;
	add.s64 	%rd31, %rd1, %rd24;
	neg.s32 	%r111, %r10;
	mov.u64 	%rd25, $str;
$L__BB0_12:
	.pragma "nounroll";
	ld.global.u32 	%r102, [%rd31];
	st.local.u32 	[%rd2], %r102;
	cvta.global.u64 	%rd26, %rd25;
	{ // callseq 28, 0
	.param .b64 param0;
	st.param.b64 	[param0], %rd26;
	.param .b64 param1;
	st.param.b64 	[param1], %rd10;
	.param .b32 retval0;
	call.uni (retval0), 
	vprintf, 
	(
	param0, 
	param1
	);
	ld.param.b32 	%r103, [retval0];
	} // callseq 28
	add.s64 	%rd31, %rd31, 4;
	add.s32 	%r111, %r111, 1;
	setp.ne.s32 	%p9, %r111, 0;
	@%p9 bra 	$L__BB0_12;
$L__BB0_13:
	mov.u64 	%rd28, $str$1;
	cvta.global.u64 	%rd29, %rd28;
	{ // callseq 29, 0
	.param .b64 param0;
	st.param.b64 	[param0], %rd29;
	.param .b64 param1;
	st.param.b64 	[param1], 0;
	.param .b32 retval0;
	call.uni (retval0), 
	vprintf, 
	(
	param0, 
	param1
	);
	ld.param.b32 	%r105, [retval0];
	} // callseq 29
	ret;

}
	// .globl	_Z17partitionElementsPKiPiS0_ii
.visible .entry _Z17partitionElementsPKiPiS0_ii(
	.param .u64 .ptr .align 1 _Z17partitionElementsPKiPiS0_ii_param_0,
	.param .u64 .ptr .align 1 _Z17partitionElementsPKiPiS0_ii_param_1,
	.param .u64 .ptr .align 1 _Z17partitionElementsPKiPiS0_ii_param_2,
	.param .u32 _Z17partitionElementsPKiPiS0_ii_param_3,
	.param .u32 _Z17partitionElementsPKiPiS0_ii_param_4
)
{
	.reg .pred 	%p<5>;
	.reg .b32 	%r<19>;
	.reg .b64 	%rd<13>;

	ld.param.u64 	%rd2, [_Z17partitionElementsPKiPiS0_ii_param_0];
	ld.param.u64 	%rd3, [_Z17partitionElementsPKiPiS0_ii_param_1];
	ld.param.u64 	%rd4, [_Z17partitionElementsPKiPiS0_ii_param_2];
	ld.param.u32 	%r7, [_Z17partitionElementsPKiPiS0_ii_param_3];
	ld.param.u32 	%r8, [_Z17partitionElementsPKiPiS0_ii_param_4];
	mov.u32 	%r9, %ctaid.x;
	mov.u32 	%r10, %ntid.x;
	mov.u32 	%r11, %tid.x;
	mad.lo.s32 	%r1, %r9, %r10, %r11;
	setp.ge.s32 	%p1, %r1, %r7;
	@%p1 bra 	$L__BB1_6;
	cvta.to.global.u64 	%rd5, %rd2;
	mul.wide.s32 	%rd6, %r1, 4;
	add.s64 	%rd7, %rd5, %rd6;
	add.s32 	%r2, %r8, -1;
	setp.lt.s32 	%p2, %r8, 2;
	ld.global.u32 	%r3, [%rd7];
	mov.b32 	%r18, 0;
	@%p2 bra 	$L__BB1_5;
	cvta.to.global.u64 	%rd1, %rd4;
	mov.b32 	%r17, 0;
$L__BB1_3:
	mul.wide.u32 	%rd8, %r17, 4;
	add.s64 	%rd9, %rd1, %rd8;
	ld.global.u32 	%r14, [%rd9];
	setp.le.s32 	%p3, %r3, %r14;
	mov.u32 	%r18, %r17;
	@%p3 bra 	$L__BB1_5;
	add.s32 	%r17, %r17, 1;
	setp.ne.s32 	%p4, %r17, %r2;
	mov.u32 	%r18, %r2;
	@%p4 bra 	$L__BB1_3;
$L__BB1_5:
	mad.lo.s32 	%r15, %r18, %r7, %r1;
	cvta.to.global.u64 	%rd10, %rd3;
	mul.wide.s32 	%rd11, %r15, 4;
	add.s64 	%rd12, %rd10, %rd11;
	atom.global.add.u32 	%r16, [%rd12], %r3;
$L__BB1_6:
	ret;

}
	// .globl	_Z15mergePartitionsPKiPiii
.visible .entry _Z15mergePartitionsPKiPiii(
	.param .u64 .ptr .align 1 _Z15mergePartitionsPKiPiii_param_0,
	.param .u64 .ptr .align 1 _Z15mergePartitionsPKiPiii_param_1,
	.param .u32 _Z15mergePartitionsPKiPiii_param_2,
	.param .u32 _Z15mergePartitionsPKiPiii_param_3
)
{
	.reg .pred 	%p<6>;
	.reg .b32 	%r<13>;
	.reg .b64 	%rd<9>;

	ld.param.u64 	%rd2, [_Z15mergePartitionsPKiPiii_param_0];
	ld.param.u64 	%rd3, [_Z15mergePartitionsPKiPiii_param_1];
	ld.param.u32 	%r5, [_Z15mergePartitionsPKiPiii_param_2];
	ld.param.u32 	%r6, [_Z15mergePartitionsPKiPiii_param_3];
	mov.u32 	%r7, %ctaid.x;
	mov.u32 	%r8, %ntid.x;
	mov.u32 	%r9, %tid.x;
	mad.lo.s32 	%r1, %r7, %r8, %r9;
	setp.ge.s32 	%p1, %r1, %r5;
	setp.lt.s32 	%p2, %r6, 1;
	or.pred  	%p3, %p1, %p2;
	@%p3 bra 	$L__BB2_5;
	cvta.to.global.u64 	%rd1, %rd2;
	mov.b32 	%r12, 0;
	bra.uni 	$L__BB2_3;
$L__BB2_2:
	add.s32 	%r12, %r12, 1;
	setp.eq.s32 	%p5, %r12, %r6;
	@%p5 bra 	$L__BB2_5;
$L__BB2_3:
	mad.lo.s32 	%r11, %r12, %r5, %r1;
	mul.wide.s32 	%rd4, %r11, 4;
	add.s64 	%rd5, %rd1, %rd4;
	ld.global.u32 	%r4, [%rd5];
	setp.eq.s32 	%p4, %r4, 0;
	@%p4 bra 	$L__BB2_2;
	cvta.to.global.u64 	%rd6, %rd3;
	mul.wide.s32 	%rd7, %r1, 4;
	add.s64 	%rd8, %rd6, %rd7;
	st.global.u32 	[%rd8], %r4;
$L__BB2_5:
	ret;

}
	// .globl	_ZN3cub18CUB_300001_SM_10006detail11EmptyKernelIvEEvv
.visible .entry _ZN3cub18CUB_300001_SM_10006detail11EmptyKernelIvEEvv()
{


	ret;

}


// ===== COMPILED SASS (sm_100) =====

	.target	sm_100

	.elftype	@"ET_EXEC"


//--------------------- .note.nv.tkinfo           --------------------------
	.section	.note.nv.tkinfo,"",@"SHT_NOTE"
	.sectionflags	@"SHF_NOTE_NV_TKINFO"
	.tkinfo
        /*0018*/ 	.word	0x00000002
        /*0030*/ 	.string	""
        /*0030*/ 	.string	"ptxas"
        /*0030*/ 	.string	"Cuda compilation tools, release 13.0, V13.0.88"
        /*0030*/ 	.string	"Build cuda_13.0.r13.0/compiler.36424714_0"
        /*0030*/ 	.string	"-arch sm_100 -m 64 "



//--------------------- .note.nv.cuinfo           --------------------------
	.section	.note.nv.cuinfo,"",@"SHT_NOTE"
	.sectionflags	@"SHF_NOTE_NV_CUINFO"
        /*0018*/ 	.short	0x0002
        /*001a*/ 	.short	0x0064
        /*001c*/ 	.short	0x0082
	.zero		2


//--------------------- .nv.info                  --------------------------
	.section	.nv.info,"",@"SHT_CUDA_INFO"
	.align	4


	//----- nvinfo : EIATTR_REGCOUNT
	.align		4
        /*0000*/ 	.byte	0x04, 0x2f
        /*0002*/ 	.short	(.L_43 - .L_42)
	.align		4
.L_42:
        /*0004*/ 	.word	index@(_Z10printArrayPii)
        /*0008*/ 	.word	0x0000001b


	//----- nvinfo : EIATTR_FRAME_SIZE
	.align		4
.L_43:
        /*000c*/ 	.byte	0x04, 0x11
        /*000e*/ 	.short	(.L_45 - .L_44)
	.align		4
.L_44:
        /*0010*/ 	.word	index@(_Z10printArrayPii)
        /*0014*/ 	.word	0x00000008


	//----- nvinfo : EIATTR_REGCOUNT
	.align		4
.L_45:
        /*0018*/ 	.byte	0x04, 0x2f
        /*001a*/ 	.short	(.L_47 - .L_46)
	.align		4
.L_46:
        /*001c*/ 	.word	index@(_Z17partitionElementsPKiPiS0_ii)
        /*0020*/ 	.word	0x0000000c


	//----- nvinfo : EIATTR_FRAME_SIZE
	.align		4
.L_47:
        /*0024*/ 	.byte	0x04, 0x11
        /*0026*/ 	.short	(.L_49 - .L_48)
	.align		4
.L_48:
        /*0028*/ 	.word	index@(_Z17partitionElementsPKiPiS0_ii)
        /*002c*/ 	.word	0x00000000


	//----- nvinfo : EIATTR_REGCOUNT
	.align		4
.L_49:
        /*0030*/ 	.byte	0x04, 0x2f
        /*0032*/ 	.short	(.L_51 - .L_50)
	.align		4
.L_50:
        /*0034*/ 	.word	index@(_Z15mergePartitionsPKiPiii)
        /*0038*/ 	.word	0x0000000a


	//----- nvinfo : EIATTR_FRAME_SIZE
	.align		4
.L_51:
        /*003c*/ 	.byte	0x04, 0x11
        /*003e*/ 	.short	(.L_53 - .L_52)
	.align		4
.L_52:
        /*0040*/ 	.word	index@(_Z15mergePartitionsPKiPiii)
        /*0044*/ 	.word	0x00000000


	//----- nvinfo : EIATTR_REGCOUNT
	.align		4
.L_53:
        /*0048*/ 	.byte	0x04, 0x2f
        /*004a*/ 	.short	(.L_55 - .L_54)
	.align		4
.L_54:
        /*004c*/ 	.word	index@(_ZN3cub18CUB_300001_SM_10006detail11EmptyKernelIvEEvv)
        /*0050*/ 	.word	0x00000004


	//----- nvinfo : EIATTR_FRAME_SIZE
	.align		4
.L_55:
        /*0054*/ 	.byte	0x04, 0x11
        /*0056*/ 	.short	(.L_57 - .L_56)
	.align		4
.L_56:
        /*0058*/ 	.word	index@(_ZN3cub18CUB_300001_SM_10006detail11EmptyKernelIvEEvv)
        /*005c*/ 	.word	0x00000000


	//----- nvinfo : EIATTR_MIN_STACK_SIZE
	.align		4
.L_57:
        /*0060*/ 	.byte	0x04, 0x12
        /*0062*/ 	.short	(.L_59 - .L_58)
	.align		4
.L_58:
        /*0064*/ 	.word	index@(_ZN3cub18CUB_300001_SM_10006detail11EmptyKernelIvEEvv)
        /*0068*/ 	.word	0x00000000


	//----- nvinfo : EIATTR_MIN_STACK_SIZE
	.align		4
.L_59:
        /*006c*/ 	.byte	0x04, 0x12
        /*006e*/ 	.short	(.L_61 - .L_60)
	.align		4
.L_60:
        /*0070*/ 	.word	index@(_Z15mergePartitionsPKiPiii)
        /*0074*/ 	.word	0x00000000


	//----- nvinfo : EIATTR_MIN_STACK_SIZE
	.align		4
.L_61:
        /*0078*/ 	.byte	0x04, 0x12
        /*007a*/ 	.short	(.L_63 - .L_62)
	.align		4
.L_62:
        /*007c*/ 	.word	index@(_Z17partitionElementsPKiPiS0_ii)
        /*0080*/ 	.word	0x00000000


	//----- nvinfo : EIATTR_MIN_STACK_SIZE
	.align		4
.L_63:
        /*0084*/ 	.byte	0x04, 0x12
        /*0086*/ 	.short	(.L_65 - .L_64)
	.align		4
.L_64:
        /*0088*/ 	.word	index@(_Z10printArrayPii)
        /*008c*/ 	.word	0x00000008
.L_65:


//--------------------- .nv.compat                --------------------------
	.section	.nv.compat,"",@"SHT_CUDA_COMPAT_INFO"
	.align	4
        /*0000*/ 	.byte	0x02, 0x09, 0x00, 0x00, 0x02, 0x02, 0x01, 0x00, 0x02, 0x05, 0x05, 0x00, 0x03, 0x07, 0x01, 0x01
        /*0010*/ 	.byte	0x02, 0x03, 0x00, 0x00, 0x02, 0x06, 0x01, 0x00, 0x04, 0x0b, 0x08, 0x00, 0x09, 0x00, 0x00, 0x00
        /*0020*/ 	.byte	0x00, 0x00, 0x00, 0x00


//--------------------- .nv.info._ZN3cub18CUB_300001_SM_10006detail11EmptyKernelIvEEvv --------------------------
	.section	.nv.info._ZN3cub18CUB_300001_SM_10006detail11EmptyKernelIvEEvv,"",@"SHT_CUDA_INFO"
	.sectionflags	@""
	.align	4


	//----- nvinfo : EIATTR_CUDA_API_VERSION
	.align		4
        /*0000*/ 	.byte	0x04, 0x37
        /*0002*/ 	.short	(.L_67 - .L_66)
.L_66:
        /*0004*/ 	.word	0x00000082


	//----- nvinfo : EIATTR_SPARSE_MMA_MASK
	.align		4
.L_67:
        /*0008*/ 	.byte	0x03, 0x50
        /*000a*/ 	.short	0x0000


	//----- nvinfo : EIATTR_MAXREG_COUNT
	.align		4
        /*000c*/ 	.byte	0x03, 0x1b
        /*000e*/ 	.short	0x00ff


	//----- nvinfo : EIATTR_MERCURY_ISA_VERSION
	.align		4
        /*0010*/ 	.byte	0x03, 0x5f
        /*0012*/ 	.short	0x0101


	//----- nvinfo : EIATTR_VRC_CTA_INIT_COUNT
	.align		4
        /*0014*/ 	.byte	0x02, 0x4a
	.zero		1
	.zero		1


	//----- nvinfo : EIATTR_EXIT_INSTR_OFFSETS
	.align		4
        /*0018*/ 	.byte	0x04, 0x1c
        /*001a*/ 	.short	(.L_69 - .L_68)


	//   ....[0]....
.L_68:
        /*001c*/ 	.word	0x00000010


	//----- nvinfo : EIATTR_SW_WAR
	.align		4
.L_69:
        /*0020*/ 	.byte	0x04, 0x36
        /*0022*/ 	.short	(.L_71 - .L_70)
.L_70:
        /*0024*/ 	.word	0x00000008
.L_71:


//--------------------- .nv.info._Z15mergePartitionsPKiPiii --------------------------
	.section	.nv.info._Z15mergePartitionsPKiPiii,"",@"SHT_CUDA_INFO"
	.sectionflags	@""
	.align	4


	//----- nvinfo : EIATTR_CUDA_API_VERSION
	.align		4
        /*0000*/ 	.byte	0x04, 0x37
        /*0002*/ 	.short	(.L_73 - .L_72)
.L_72:
        /*0004*/ 	.word	0x00000082


	//----- nvinfo : EIATTR_KPARAM_INFO
	.align		4
.L_73:
        /*0008*/ 	.byte	0x04, 0x17
        /*000a*/ 	.short	(.L_75 - .L_74)
.L_74:
        /*000c*/ 	.word	0x00000000
        /*0010*/ 	.short	0x0003
        /*0012*/ 	.short	0x0014
        /*0014*/ 	.byte	0x00, 0xf0, 0x11, 0x00


	//----- nvinfo : EIATTR_KPARAM_INFO
	.align		4
.L_75:
        /*0018*/ 	.byte	0x04, 0x17
        /*001a*/ 	.short	(.L_77 - .L_76)
.L_76:
        /*001c*/ 	.word	0x00000000
        /*0020*/ 	.short	0x0002
        /*0022*/ 	.short	0x0010
        /*0024*/ 	.byte	0x00, 0xf0, 0x11, 0x00


	//----- nvinfo : EIATTR_KPARAM_INFO
	.align		4
.L_77:
        /*0028*/ 	.byte	0x04, 0x17
        /*002a*/ 	.short	(.L_79 - .L_78)
.L_78:
        /*002c*/ 	.word	0x00000000
        /*0030*/ 	.short	0x0001
        /*0032*/ 	.short	0x0008
        /*0034*/ 	.byte	0x00, 0xf5, 0x21, 0x00


	//----- nvinfo : EIATTR_KPARAM_INFO
	.align		4
.L_79:
        /*0038*/ 	.byte	0x04, 0x17
        /*003a*/ 	.short	(.L_81 - .L_80)
.L_80:
        /*003c*/ 	.word	0x00000000
        /*0040*/ 	.short	0x0000
        /*0042*/ 	.short	0x0000
        /*0044*/ 	.byte	0x00, 0xf5, 0x21, 0x00


	//----- nvinfo : EIATTR_SPARSE_MMA_MASK
	.align		4
.L_81:
        /*0048*/ 	.byte	0x03, 0x50
        /*004a*/ 	.short	0x0000


	//----- nvinfo : EIATTR_MAXREG_COUNT
	.align		4
        /*004c*/ 	.byte	0x03, 0x1b
        /*004e*/ 	.short	0x00ff


	//----- nvinfo : EIATTR_MERCURY_ISA_VERSION
	.align		4
        /*0050*/ 	.byte	0x03, 0x5f
        /*0052*/ 	.short	0x0101


	//----- nvinfo : EIATTR_VRC_CTA_INIT_COUNT
	.align		4
        /*0054*/ 	.byte	0x02, 0x4a
	.zero		1
	.zero		1


	//----- nvinfo : EIATTR_EXIT_INSTR_OFFSETS
	.align		4
        /*0058*/ 	.byte	0x04, 0x1c
        /*005a*/ 	.short	(.L_83 - .L_82)


	//   ....[0]....
.L_82:
        /*005c*/ 	.word	0x00000080


	//   ....[1]....
        /*0060*/ 	.word	0x00000170


	//   ....[2]....
        /*0064*/ 	.word	0x00000230


	//----- nvinfo : EIATTR_CRS_STACK_SIZE
	.align		4
.L_83:
        /*0068*/ 	.byte	0x04, 0x1e
        /*006a*/ 	.short	(.L_85 - .L_84)
.L_84:
        /*006c*/ 	.word	0x00000000


	//----- nvinfo : EIATTR_CBANK_PARAM_SIZE
	.align		4
.L_85:
        /*0070*/ 	.byte	0x03, 0x19
        /*0072*/ 	.short	0x0018


	//----- nvinfo : EIATTR_PARAM_CBANK
	.align		4
        /*0074*/ 	.byte	0x04, 0x0a
        /*0076*/ 	.short	(.L_87 - .L_86)
	.align		4
.L_86:
        /*0078*/ 	.word	index@(.nv.constant0._Z15mergePartitionsPKiPiii)
        /*007c*/ 	.short	0x0380
        /*007e*/ 	.short	0x0018


	//----- nvinfo : EIATTR_SW_WAR
	.align		4
.L_87:
        /*0080*/ 	.byte	0x04, 0x36
        /*0082*/ 	.short	(.L_89 - .L_88)
.L_88:
        /*0084*/ 	.word	0x00000008
.L_89:


//--------------------- .nv.info._Z17partitionElementsPKiPiS0_ii --------------------------
	.section	.nv.info._Z17partitionElementsPKiPiS0_ii,"",@"SHT_CUDA_INFO"
	.sectionflags	@""
	.align	4


	//----- nvinfo : EIATTR_CUDA_API_VERSION
	.align		4
        /*0000*/ 	.byte	0x04, 0x37
        /*0002*/ 	.short	(.L_91 - .L_90)
.L_90:
        /*0004*/ 	.word	0x00000082


	//----- nvinfo : EIATTR_KPARAM_INFO
	.align		4
.L_91:
        /*0008*/ 	.byte	0x04, 0x17
        /*000a*/ 	.short	(.L_93 - .L_92)
.L_92:
        /*000c*/ 	.word	0x00000000
        /*0010*/ 	.short	0x0004
        /*0012*/ 	.short	0x001c
        /*0014*/ 	.byte	0x00, 0xf0, 0x11, 0x00


	//----- nvinfo : EIATTR_KPARAM_INFO
	.align		4
.L_93:
        /*0018*/ 	.byte	0x04, 0x17
        /*001a*/ 	.short	(.L_95 - .L_94)
.L_94:
        /*001c*/ 	.word	0x00000000
        /*0020*/ 	.short	0x0003
        /*0022*/ 	.short	0x0018
        /*0024*/ 	.byte	0x00, 0xf0, 0x11, 0x00


	//----- nvinfo : EIATTR_KPARAM_INFO
	.align		4
.L_95:
        /*0028*/ 	.byte	0x04, 0x17
        /*002a*/ 	.short	(.L_97 - .L_96)
.L_96:
        /*002c*/ 	.word	0x00000000
        /*0030*/ 	.short	0x0002
        /*0032*/ 	.short	0x0010
        /*0034*/ 	.byte	0x00, 0xf5, 0x21, 0x00


	//----- nvinfo : EIATTR_KPARAM_INFO
	.align		4
.L_97:
        /*0038*/ 	.byte	0x04, 0x17
        /*003a*/ 	.short	(.L_99 - .L_98)
.L_98:
        /*003c*/ 	.word	0x00000000
        /*0040*/ 	.short	0x0001
        /*0042*/ 	.short	0x0008
        /*0044*/ 	.byte	0x00, 0xf5, 0x21, 0x00


	//----- nvinfo : EIATTR_KPARAM_INFO
	.align		4
.L_99:
        /*0048*/ 	.byte	0x04, 0x17
        /*004a*/ 	.short	(.L_101 - .L_100)
.L_100:
        /*004c*/ 	.word	0x00000000
        /*0050*/ 	.short	0x0000
        /*0052*/ 	.short	0x0000
        /*0054*/ 	.byte	0x00, 0xf5, 0x21, 0x00


	//----- nvinfo : EIATTR_SPARSE_MMA_MASK
	.align		4
.L_101:
        /*0058*/ 	.byte	0x03, 0x50
        /*005a*/ 	.short	0x0000


	//----- nvinfo : EIATTR_MAXREG_COUNT
	.align		4
        /*005c*/ 	.byte	0x03, 0x1b
        /*005e*/ 	.short	0x00ff


	//----- nvinfo : EIATTR_MERCURY_ISA_VERSION
	.align		4
        /*0060*/ 	.byte	0x03, 0x5f
        /*0062*/ 	.short	0x0101


	//----- nvinfo : EIATTR_VRC_CTA_INIT_COUNT
	.align		4
        /*0064*/ 	.byte	0x02, 0x4a
	.zero		1
	.zero		1


	//----- nvinfo : EIATTR_EXIT_INSTR_OFFSETS
	.align		4
        /*0068*/ 	.byte	0x04, 0x1c
        /*006a*/ 	.short	(.L_103 - .L_102)


	//   ....[0]....
.L_102:
        /*006c*/ 	.word	0x00000070


	//   ....[1]....
        /*0070*/ 	.word	0x00000220


	//----- nvinfo : EIATTR_CRS_STACK_SIZE
	.align		4
.L_103:
        /*0074*/ 	.byte	0x04, 0x1e
        /*0076*/ 	.short	(.L_105 - .L_104)
.L_104:
        /*0078*/ 	.word	0x00000000


	//----- nvinfo : EIATTR_CBANK_PARAM_SIZE
	.align		4
.L_105:
        /*007c*/ 	.byte	0x03, 0x19
        /*007e*/ 	.short	0x0020


	//----- nvinfo : EIATTR_PARAM_CBANK
	.align		4
        /*0080*/ 	.byte	0x04, 0x0a
        /*0082*/ 	.short	(.L_107 - .L_106)
	.align		4
.L_106:
        /*0084*/ 	.word	index@(.nv.constant0._Z17partitionElementsPKiPiS0_ii)
        /*0088*/ 	.short	0x0380
        /*008a*/ 	.short	0x0020


	//----- nvinfo : EIATTR_SW_WAR
	.align		4
.L_107:
        /*008c*/ 	.byte	0x04, 0x36
        /*008e*/ 	.short	(.L_109 - .L_108)
.L_108:
        /*0090*/ 	.word	0x00000008
.L_109:


//--------------------- .nv.info._Z10printArrayPii --------------------------
	.section	.nv.info._Z10printArrayPii,"",@"SHT_CUDA_INFO"
	.sectionflags	@""
	.align	4


	//----- nvinfo : EIATTR_CUDA_API_VERSION
	.align		4
        /*0000*/ 	.byte	0x04, 0x37
        /*0002*/ 	.short	(.L_111 - .L_110)
.L_110:
        /*0004*/ 	.word	0x00000082


	//----- nvinfo : EIATTR_KPARAM_INFO
	.align		4
.L_111:
        /*0008*/ 	.byte	0x04, 0x17
        /*000a*/ 	.short	(.L_113 - .L_112)
.L_112:
        /*000c*/ 	.word	0x00000000
        /*0010*/ 	.short	0x0001
        /*0012*/ 	.short	0x0008
        /*0014*/ 	.byte	0x00, 0xf0, 0x11, 0x00


	//----- nvinfo : EIATTR_KPARAM_INFO
	.align		4
.L_113:
        /*0018*/ 	.byte	0x04, 0x17
        /*001a*/ 	.short	(.L_115 - .L_114)
.L_114:
        /*001c*/ 	.word	0x00000000
        /*0020*/ 	.short	0x0000
        /*0022*/ 	.short	0x0000
        /*0024*/ 	.byte	0x00, 0xf5, 0x21, 0x00


	//----- nvinfo : EIATTR_SPARSE_MMA_MASK
	.align		4
.L_115:
        /*0028*/ 	.byte	0x03, 0x50
        /*002a*/ 	.short	0x0000


	//----- nvinfo : EIATTR_MAXREG_COUNT
	.align		4
        /*002c*/ 	.byte	0x03, 0x1b
        /*002e*/ 	.short	0x00ff


	//----- nvinfo : EIATTR_EXTERNS
	.align		4
        /*0030*/ 	.byte	0x04, 0x0f
        /*0032*/ 	.short	(.L_117 - .L_116)


	//   ....[0]....
	.align		4
.L_116:
        /*0034*/ 	.word	index@(vprintf)


	//----- nvinfo : EIATTR_MERCURY_ISA_VERSION
	.align		4
.L_117:
        /*0038*/ 	.byte	0x03, 0x5f
        /*003a*/ 	.short	0x0101


	//----- nvinfo : EIATTR_VRC_CTA_INIT_COUNT
	.align		4
        /*003c*/ 	.byte	0x02, 0x4a
	.zero		1
	.zero		1


	//----- nvinfo : EIATTR_SYSCALL_OFFSETS
	.align		4
        /*0040*/ 	.byte	0x04, 0x46
        /*0042*/ 	.short	(.L_119 - .L_118)


	//   ....[0]....
.L_118:
        /*0044*/ 	.word	0x00000250


	//   ....[1]....
        /*0048*/ 	.word	0x000002f0


	//   ....[2]....
        /*004c*/ 	.word	0x00000390


	//   ....[3]....
        /*0050*/ 	.word	0x00000430


	//   ....[4]....
        /*0054*/ 	.word	0x000004d0


	//   ....[5]....
        /*0058*/ 	.word	0x00000570


	//   ....[6]....
        /*005c*/ 	.word	0x00000610


	//   ....[7]....
        /*0060*/ 	.word	0x000006b0


	//   ....[8]....
        /*0064*/ 	.word	0x00000750


	//   ....[9]....
        /*0068*/ 	.word	0x000007f0


	//   ....[10]....
        /*006c*/ 	.word	0x00000890


	//   ....[11]....
        /*0070*/ 	.word	0x00000930


	//   ....[12]....
        /*0074*/ 	.word	0x000009d0


	//   ....[13]....
        /*0078*/ 	.word	0x00000a70


	//   ....[14]....
        /*007c*/ 	.word	0x00000b10


	//   ....[15]....
        /*0080*/ 	.word	0x00000bb0


	//   ....[16]....
        /*0084*/ 	.word	0x00000d40


	//   ....[17]....
        /*0088*/ 	.word	0x00000de0


	//   ....[18]....
        /*008c*/ 	.word	0x00000e80


	//   ....[19]....
        /*0090*/ 	.word	0x00000f20


	//   ....[20]....
        /*0094*/ 	.word	0x00000fc0


	//   ....[21]....
        /*0098*/ 	.word	0x00001060


	//   ....[22]....
        /*009c*/ 	.word	0x00001100


	//   ....[23]....
        /*00a0*/ 	.word	0x000011a0


	//   ....[24]....
        /*00a4*/ 	.word	0x000012e0


	//   ....[25]....
        /*00a8*/ 	.word	0x00001380


	//   ....[26]....
        /*00ac*/ 	.word	0x00001420


	//   ....[27]....
        /*00b0*/ 	.word	0x000014c0


	//   ....[28]....
        /*00b4*/ 	.word	0x00001620


	//   ....[29]....
        /*00b8*/ 	.word	0x000016f0


	//----- nvinfo : EIATTR_EXIT_INSTR_OFFSETS
	.align		4
.L_119:
        /*00bc*/ 	.byte	0x04, 0x1c
        /*00be*/ 	.short	(.L_121 - .L_120)


	//   ....[0]....
.L_120:
        /*00c0*/ 	.word	0x00001700


	//----- nvinfo : EIATTR_CRS_STACK_SIZE
	.align		4
.L_121:
        /*00c4*/ 	.byte	0x04, 0x1e
        /*00c6*/ 	.short	(.L_123 - .L_122)
.L_122:
        /*00c8*/ 	.word	0x00000000


	//----- nvinfo : EIATTR_CBANK_PARAM_SIZE
	.align		4
.L_123:
        /*00cc*/ 	.byte	0x03, 0x19
        /*00ce*/ 	.short	0x000c


	//----- nvinfo : EIATTR_PARAM_CBANK
	.align		4
        /*00d0*/ 	.byte	0x04, 0x0a
        /*00d2*/ 	.short	(.L_125 - .L_124)
	.align		4
.L_124:
        /*00d4*/ 	.word	index@(.nv.constant0._Z10printArrayPii)
        /*00d8*/ 	.short	0x0380
        /*00da*/ 	.short	0x000c


	//----- nvinfo : EIATTR_SW_WAR
	.align		4
.L_125:
        /*00dc*/ 	.byte	0x04, 0x36
        /*00de*/ 	.short	(.L_127 - .L_126)
.L_126:
        /*00e0*/ 	.word	0x00000008
.L_127:


//--------------------- .nv.callgraph             --------------------------
	.section	.nv.callgraph,"",@"SHT_CUDA_CALLGRAPH"
	.align	4
	.sectionentsize	8
	.align		4
        /*0000*/ 	.word	0x00000000
	.align		4
        /*0004*/ 	.word	0xffffffff
	.align		4
        /*0008*/ 	.word	index@(_Z10printArrayPii)
	.align		4
        /*000c*/ 	.word	index@(vprintf)
	.align		4
        /*0010*/ 	.word	0x00000000
	.align		4
        /*0014*/ 	.word	0xfffffffe
	.align		4
        /*0018*/ 	.word	0x00000000
	.align		4
        /*001c*/ 	.word	0xfffffffd
	.align		4
        /*0020*/ 	.word	0x00000000
	.align		4
        /*0024*/ 	.word	0xfffffffc


//--------------------- .nv.constant4             --------------------------
	.section	.nv.constant4,"a",@progbits
	.align	8
	.align		8
.nv.constant4:
        /*0000*/ 	.dword	_ZN34_INTERNAL_e232b2fb_4_k_cu_1ac5269e4cuda3std3__45__cpo5beginE
	.align		8
        /*0008*/ 	.dword	_ZN34_INTERNAL_e232b2fb_4_k_cu_1ac5269e4cuda3std3__45__cpo3endE
	.align		8
        /*0010*/ 	.dword	_ZN34_INTERNAL_e232b2fb_4_k_cu_1ac5269e4cuda3std3__45__cpo6cbeginE
	.align		8
        /*0018*/ 	.dword	_ZN34_INTERNAL_e232b2fb_4_k_cu_1ac5269e4cuda3std3__45__cpo4cendE
	.align		8
        /*0020*/ 	.dword	_ZN34_INTERNAL_e232b2fb_4_k_cu_1ac5269e4cuda3std3__45__cpo6rbeginE
	.align		8
        /*0028*/ 	.dword	_ZN34_INTERNAL_e232b2fb_4_k_cu_1ac5269e4cuda3std3__45__cpo4rendE
	.align		8
        /*0030*/ 	.dword	_ZN34_INTERNAL_e232b2fb_4_k_cu_1ac5269e4cuda3std3__45__cpo7crbeginE
	.align		8
        /*0038*/ 	.dword	_ZN34_INTERNAL_e232b2fb_4_k_cu_1ac5269e4cuda3std3__45__cpo5crendE
	.align		8
        /*0040*/ 	.dword	_ZN34_INTERNAL_e232b2fb_4_k_cu_1ac5269e4cuda3std3__436_GLOBAL__N__e232b2fb_4_k_cu_1ac5269e6ignoreE
	.align		8
        /*0048*/ 	.dword	_ZN34_INTERNAL_e232b2fb_4_k_cu_1ac5269e4cuda3std3__419piecewise_constructE
	.align		8
        /*0050*/ 	.dword	_ZN34_INTERNAL_e232b2fb_4_k_cu_1ac5269e4cuda3std3__48in_placeE
	.align		8
        /*0058*/ 	.dword	_ZN34_INTERNAL_e232b2fb_4_k_cu_1ac5269e4cuda3std3__420unreachable_sentinelE
	.align		8
        /*0060*/ 	.dword	_ZN34_INTERNAL_e232b2fb_4_k_cu_1ac5269e4cuda3std3__47nulloptE
	.align		8
        /*0068*/ 	.dword	_ZN34_INTERNAL_e232b2fb_4_k_cu_1ac5269e4cuda3std3__48unexpectE
	.align		8
        /*0070*/ 	.dword	_ZN34_INTERNAL_e232b2fb_4_k_cu_1ac5269e4cuda3std6ranges3__45__cpo4swapE
	.align		8
        /*0078*/ 	.dword	_ZN34_INTERNAL_e232b2fb_4_k_cu_1ac5269e4cuda3std6ranges3__45__cpo9iter_moveE
	.align		8
        /*0080*/ 	.dword	_ZN34_INTERNAL_e232b2fb_4_k_cu_1ac5269e4cuda3std6ranges3__45__cpo5beginE
	.align		8
        /*0088*/ 	.dword	_ZN34_INTERNAL_e232b2fb_4_k_cu_1ac5269e4cuda3std6ranges3__45__cpo3endE
	.align		8
        /*0090*/ 	.dword	_ZN34_INTERNAL_e232b2fb_4_k_cu_1ac5269e4cuda3std6ranges3__45__cpo6cbeginE
	.align		8
        /*0098*/ 	.dword	_ZN34_INTERNAL_e232b2fb_4_k_cu_1ac5269e4cuda3std6ranges3__45__cpo4cendE
	.align		8
        /*00a0*/ 	.dword	_ZN34_INTERNAL_e232b2fb_4_k_cu_1ac5269e4cuda3std6ranges3__45__cpo7advanceE
	.align		8
        /*00a8*/ 	.dword	_ZN34_INTERNAL_e232b2fb_4_k_cu_1ac5269e4cuda3std6ranges3__45__cpo9iter_swapE
	.align		8
        /*00b0*/ 	.dword	_ZN34_INTERNAL_e232b2fb_4_k_cu_1ac5269e4cuda3std6ranges3__45__cpo4nextE
	.align		8
        /*00b8*/ 	.dword	_ZN34_INTERNAL_e232b2fb_4_k_cu_1ac5269e4cuda3std6ranges3__45__cpo4prevE
	.align		8
        /*00c0*/ 	.dword	_ZN34_INTERNAL_e232b2fb_4_k_cu_1ac5269e4cuda3std6ranges3__45__cpo4dataE
	.align		8
        /*00c8*/ 	.dword	_ZN34_INTERNAL_e232b2fb_4_k_cu_1ac5269e4cuda3std6ranges3__45__cpo5cdataE
	.align		8
        /*00d0*/ 	.dword	_ZN34_INTERNAL_e232b2fb_4_k_cu_1ac5269e4cuda3std6ranges3__45__cpo4sizeE
	.align		8
        /*00d8*/ 	.dword	_ZN34_INTERNAL_e232b2fb_4_k_cu_1ac5269e4cuda3std6ranges3__45__cpo5ssizeE
	.align		8
        /*00e0*/ 	.dword	_ZN34_INTERNAL_e232b2fb_4_k_cu_1ac5269e4cuda3std6ranges3__45__cpo8distanceE
	.align		8
        /*00e8*/ 	.dword	_ZN34_INTERNAL_e232b2fb_4_k_cu_1ac5269e6thrust24THRUST_300001_SM_1000_NS6system6detail10sequential3seqE
	.align		8
        /*00f0*/ 	.dword	_ZN34_INTERNAL_e232b2fb_4_k_cu_1ac5269e6thrust24THRUST_300001_SM_1000_NS12placeholders2_1E
	.align		8
        /*00f8*/ 	.dword	_ZN34_INTERNAL_e232b2fb_4_k_cu_1ac5269e6thrust24THRUST_300001_SM_1000_NS12placeholders2_2E
	.align		8
        /*0100*/ 	.dword	_ZN34_INTERNAL_e232b2fb_4_k_cu_1ac5269e6thrust24THRUST_300001_SM_1000_NS12placeholders2_3E
	.align		8
        /*0108*/ 	.dword	_ZN34_INTERNAL_e232b2fb_4_k_cu_1ac5269e6thrust24THRUST_300001_SM_1000_NS12placeholders2_4E
	.align		8
        /*0110*/ 	.dword	_ZN34_INTERNAL_e232b2fb_4_k_cu_1ac5269e6thrust24THRUST_300001_SM_1000_NS12placeholders2_5E
	.align		8
        /*0118*/ 	.dword	_ZN34_INTERNAL_e232b2fb_4_k_cu_1ac5269e6thrust24THRUST_300001_SM_1000_NS12placeholders2_6E
	.align		8
        /*0120*/ 	.dword	_ZN34_INTERNAL_e232b2fb_4_k_cu_1ac5269e6thrust24THRUST_300001_SM_1000_NS12placeholders2_7E
	.align		8
        /*0128*/ 	.dword	_ZN34_INTERNAL_e232b2fb_4_k_cu_1ac5269e6thrust24THRUST_300001_SM_1000_NS12placeholders2_8E
	.align		8
        /*0130*/ 	.dword	_ZN34_INTERNAL_e232b2fb_4_k_cu_1ac5269e6thrust24THRUST_300001_SM_1000_NS12placeholders2_9E
	.align		8
        /*0138*/ 	.dword	_ZN34_INTERNAL_e232b2fb_4_k_cu_1ac5269e6thrust24THRUST_300001_SM_1000_NS12placeholders3_10E
	.align		8
        /*0140*/ 	.dword	$str
	.align		8
        /*0148*/ 	.dword	$str$1
	.align		8
        /*0150*/ 	.dword	vprintf


//--------------------- .text._ZN3cub18CUB_300001_SM_10006detail11EmptyKernelIvEEvv --------------------------
	.section	.text._ZN3cub18CUB_300001_SM_10006detail11EmptyKernelIvEEvv,"ax",@progbits
	.align	128
        .global         _ZN3cub18CUB_300001_SM_10006detail11EmptyKernelIvEEvv
        .type           _ZN3cub18CUB_300001_SM_10006detail11EmptyKernelIvEEvv,@function
        .size           _ZN3cub18CUB_300001_SM_10006detail11EmptyKernelIvEEvv,(.L_x_48 - _ZN3cub18CUB_300001_SM_10006detail11EmptyKernelIvEEvv)
        .other          _ZN3cub18CUB_300001_SM_10006detail11EmptyKernelIvEEvv,@"STO_CUDA_ENTRY STV_DEFAULT"
_ZN3cub18CUB_300001_SM_10006detail11EmptyKernelIvEEvv:
.text._ZN3cub18CUB_300001_SM_10006detail11EmptyKernelIvEEvv:
[----:B------:R-:W-:Y:S01]  /*0000*/  LDC R1, c[0x0][0x37c] ;  /* 0x0000df00ff017b82 */ /* 0x000fe20000000800 */
[----:B------:R-:W-:Y:S05]  /*0010*/  EXIT ;  /* 0x000000000000794d */ /* 0x000fea0003800000 */
.L_x_0:
[----:B------:R-:W-:-:S00]  /*0020*/  BRA `(.L_x_0) ;  /* 0xfffffffc00fc7947 */ /* 0x000fc0000383ffff */
[----:B------:R-:W-:-:S00]  /*0030*/  NOP ;  /* 0x0000000000007918 */ /* 0x000fc00000000000 */
        /* <DEDUP_REMOVED lines=12> */
.L_x_48:


//--------------------- .text._Z15mergePartitionsPKiPiii --------------------------
	.section	.text._Z15mergePartitionsPKiPiii,"ax",@progbits
	.align	128
        .global         _Z15mergePartitionsPKiPiii
        .type           _Z15mergePartitionsPKiPiii,@function
        .size           _Z15mergePartitionsPKiPiii,(.L_x_49 - _Z15mergePartitionsPKiPiii)
        .other          _Z15mergePartitionsPKiPiii,@"STO_CUDA_ENTRY STV_DEFAULT"
_Z15mergePartitionsPKiPiii:
.text._Z15mergePartitionsPKiPiii:
[----:B------:R-:W-:Y:S01]  /*0000*/  LDC R1, c[0x0][0x37c] ;  /* 0x0000df00ff017b82 */ /* 0x000fe20000000800 */
[----:B------:R-:W0:Y:S07]  /*0010*/  S2R R0, SR_TID.X ;  /* 0x0000000000007919 */ /* 0x000e2e0000002100 */
[----:B------:R-:W0:Y:S08]  /*0020*/  S2UR UR4, SR_CTAID.X ;  /* 0x00000000000479c3 */ /* 0x000e300000002500 */
[----:B------:R-:W0:Y:S08]  /*0030*/  LDC R7, c[0x0][0x360] ;  /* 0x0000d800ff077b82 */ /* 0x000e300000000800 */
[----:B------:R-:W1:Y:S01]  /*0040*/  LDC.64 R2, c[0x0][0x390] ;  /* 0x0000e400ff027b82 */ /* 0x000e620000000a00 */
[----:B0-----:R-:W-:Y:S01]  /*0050*/  IMAD R7, R7, UR4, R0 ;  /* 0x0000000407077c24 */ /* 0x001fe2000f8e0200 */
[----:B-1----:R-:W-:-:S04]  /*0060*/  ISETP.GE.AND P0, PT, R3, 0x1, PT ;  /* 0x000000010300780c */ /* 0x002fc80003f06270 */
[----:B------:R-:W-:-:S13]  /*0070*/  ISETP.GE.OR P0, PT, R7, R2, !P0 ;  /* 0x000000020700720c */ /* 0x000fda0004706670 */
[----:B------:R-:W-:Y:S05]  /*0080*/  @P0 EXIT ;  /* 0x000000000000094d */ /* 0x000fea0003800000 */
[----:B------:R-:W0:Y:S01]  /*0090*/  LDC.64 R2, c[0x0][0x380] ;  /* 0x0000e000ff027b82 */ /* 0x000e220000000a00 */
[----:B------:R-:W1:Y:S01]  /*00a0*/  LDCU.64 UR4, c[0x0][0x358] ;  /* 0x00006b00ff0477ac */ /* 0x000e620008000a00 */
[----:B------:R-:W2:Y:S01]  /*00b0*/  LDCU UR6, c[0x0][0x394] ;  /* 0x00007280ff0677ac */ /* 0x000ea20008000800 */
[----:B------:R-:W3:Y:S01]  /*00c0*/  LDCU UR7, c[0x0][0x390] ;  /* 0x00007200ff0777ac */ /* 0x000ee20008000800 */
[----:B0-----:R-:W-:-:S05]  /*00d0*/  IMAD.WIDE R2, R7, 0x4, R2 ;  /* 0x0000000407027825 */ /* 0x001fca00078e0202 */
[----:B-1----:R-:W4:Y:S01]  /*00e0*/  LDG.E R5, desc[UR4][R2.64] ;  /* 0x0000000402057981 */ /* 0x002f22000c1e1900 */
[----:B------:R-:W-:Y:S01]  /*00f0*/  BSSY.RECONVERGENT B0, `(.L_x_1) ;  /* 0x0000010000007945 */ /* 0x000fe20003800200 */
[----:B----4-:R-:W-:-:S13]  /*0100*/  ISETP.NE.AND P0, PT, R5, RZ, PT ;  /* 0x000000ff0500720c */ /* 0x010fda0003f05270 */
[----:B--23--:R-:W-:Y:S05]  /*0110*/  @P0 BRA `(.L_x_2) ;  /* 0x0000000000340947 */ /* 0x00cfea0003800000 */
[----:B------:R-:W0:Y:S01]  /*0120*/  LDC.64 R4, c[0x0][0x380] ;  /* 0x0000e000ff047b82 */ /* 0x000e220000000a00 */
[----:B------:R-:W-:Y:S01]  /*0130*/  HFMA2 R0, -RZ, RZ, 0, 0 ;  /* 0x00000000ff007431 */ /* 0x000fe200000001ff */
[----:B------:R-:W-:Y:S06]  /*0140*/  BSSY.RECONVERGENT B1, `(.L_x_3) ;  /* 0x0000009000017945 */ /* 0x000fec0003800200 */
.L_x_4:
[----:B------:R-:W-:-:S04]  /*0150*/  IADD3 R0, PT, PT, R0, 0x1, RZ ;  /* 0x0000000100007810 */ /* 0x000fc80007ffe0ff */
[----:B------:R-:W-:-:S13]  /*0160*/  ISETP.NE.AND P0, PT, R0, UR6, PT ;  /* 0x0000000600007c0c */ /* 0x000fda000bf05270 */
[----:B------:R-:W-:Y:S05]  /*0170*/  @!P0 EXIT ;  /* 0x000000000000894d */ /* 0x000fea0003800000 */
[----:B------:R-:W-:-:S04]  /*0180*/  IMAD R3, R0, UR7, R7 ;  /* 0x0000000700037c24 */ /* 0x000fc8000f8e0207 */
[----:B0-----:R-:W-:-:S06]  /*0190*/  IMAD.WIDE R2, R3, 0x4, R4 ;  /* 0x0000000403027825 */ /* 0x001fcc00078e0204 */
[----:B------:R-:W2:Y:S02]  /*01a0*/  LDG.E R2, desc[UR4][R2.64] ;  /* 0x0000000402027981 */ /* 0x000ea4000c1e1900 */
[----:B--2---:R-:W-:-:S13]  /*01b0*/  ISETP.NE.AND P0, PT, R2, RZ, PT ;  /* 0x000000ff0200720c */ /* 0x004fda0003f05270 */
[----:B------:R-:W-:Y:S05]  /*01c0*/  @!P0 BRA `(.L_x_4) ;  /* 0xfffffffc00e08947 */ /* 0x000fea000383ffff */
[----:B------:R-:W-:Y:S05]  /*01d0*/  BSYNC.RECONVERGENT B1 ;  /* 0x0000000000017941 */ /* 0x000fea0003800200 */
.L_x_3:
[----:B------:R-:W-:-:S07]  /*01e0*/  MOV R5, R2 ;  /* 0x0000000200057202 */ /* 0x000fce0000000f00 */
.L_x_2:
[----:B------:R-:W-:Y:S05]  /*01f0*/  BSYNC.RECONVERGENT B0 ;  /* 0x0000000000007941 */ /* 0x000fea0003800200 */
.L_x_1:
[----:B------:R-:W0:Y:S02]  /*0200*/  LDC.64 R2, c[0x0][0x388] ;  /* 0x0000e200ff027b82 */ /* 0x000e240000000a00 */
[----:B0-----:R-:W-:-:S05]  /*0210*/  IMAD.WIDE R2, R7, 0x4, R2 ;  /* 0x0000000407027825 */ /* 0x001fca00078e0202 */
[----:B------:R-:W-:Y:S01]  /*0220*/  STG.E desc[UR4][R2.64], R5 ;  /* 0x0000000502007986 */ /* 0x000fe2000c101904 */
[----:B------:R-:W-:Y:S05]  /*0230*/  EXIT ;  /* 0x000000000000794d */ /* 0x000fea0003800000 */
.L_x_5:
        /* <DEDUP_REMOVED lines=12> */
.L_x_49:


//--------------------- .text._Z17partitionElementsPKiPiS0_ii --------------------------
	.section	.text._Z17partitionElementsPKiPiS0_ii,"ax",@progbits
	.align	128
        .global         _Z17partitionElementsPKiPiS0_ii
        .type           _Z17partitionElementsPKiPiS0_ii,@function
        .size           _Z17partitionElementsPKiPiS0_ii,(.L_x_50 - _Z17partitionElementsPKiPiS0_ii)
        .other          _Z17partitionElementsPKiPiS0_ii,@"STO_CUDA_ENTRY STV_DEFAULT"
_Z17partitionElementsPKiPiS0_ii:
.text._Z17partitionElementsPKiPiS0_ii:
[----:B------:R-:W-:Y:S01]  /*0000*/  LDC R1, c[0x0][0x37c] ;  /* 0x0000df00ff017b82 */ /* 0x000fe20000000800 */
[----:B------:R-:W0:Y:S07]  /*0010*/  S2R R0, SR_TID.X ;  /* 0x0000000000007919 */ /* 0x000e2e0000002100 */
[----:B------:R-:W0:Y:S01]  /*0020*/  S2UR UR4, SR_CTAID.X ;  /* 0x00000000000479c3 */ /* 0x000e220000002500 */
[----:B------:R-:W1:Y:S07]  /*0030*/  LDCU UR5, c[0x0][0x398] ;  /* 0x00007300ff0577ac */ /* 0x000e6e0008000800 */
[----:B------:R-:W0:Y:S02]  /*0040*/  LDC R7, c[0x0][0x360] ;  /* 0x0000d800ff077b82 */ /* 0x000e240000000800 */
[----:B0-----:R-:W-:-:S05]  /*0050*/  IMAD R7, R7, UR4, R0 ;  /* 0x0000000407077c24 */ /* 0x001fca000f8e0200 */
[----:B-1----:R-:W-:-:S13]  /*0060*/  ISETP.GE.AND P0, PT, R7, UR5, PT ;  /* 0x0000000507007c0c */ /* 0x002fda000bf06270 */
[----:B------:R-:W-:Y:S05]  /*0070*/  @P0 EXIT ;  /* 0x000000000000094d */ /* 0x000fea0003800000 */
[----:B------:R-:W0:Y:S01]  /*0080*/  LDC.64 R2, c[0x0][0x380] ;  /* 0x0000e000ff027b82 */ /* 0x000e220000000a00 */
[----:B------:R-:W1:Y:S01]  /*0090*/  LDCU.64 UR6, c[0x0][0x358] ;  /* 0x00006b00ff0677ac */ /* 0x000e620008000a00 */
[----:B------:R-:W2:Y:S01]  /*00a0*/  LDCU UR4, c[0x0][0x39c] ;  /* 0x00007380ff0477ac */ /* 0x000ea20008000800 */
[----:B0-----:R-:W-:-:S05]  /*00b0*/  IMAD.WIDE R2, R7, 0x4, R2 ;  /* 0x0000000407027825 */ /* 0x001fca00078e0202 */
[----:B-1----:R0:W5:Y:S01]  /*00c0*/  LDG.E R9, desc[UR6][R2.64] ;  /* 0x0000000602097981 */ /* 0x002162000c1e1900 */
[----:B--2---:R-:W-:Y:S01]  /*00d0*/  UISETP.GE.AND UP0, UPT, UR4, 0x2, UPT ;  /* 0x000000020400788c */ /* 0x004fe2000bf06270 */
[----:B------:R-:W-:-:S08]  /*00e0*/  HFMA2 R0, -RZ, RZ, 0, 0 ;  /* 0x00000000ff007431 */ /* 0x000fd000000001ff */
[----:B0-----:R-:W-:Y:S05]  /*00f0*/  BRA.U !UP0, `(.L_x_6) ;  /* 0x0000000108347547 */ /* 0x001fea000b800000 */
[----:B------:R-:W0:Y:S01]  /*0100*/  LDC.64 R4, c[0x0][0x390] ;  /* 0x0000e400ff047b82 */ /* 0x000e220000000a00 */
[----:B------:R-:W-:Y:S01]  /*0110*/  BSSY.RECONVERGENT B0, `(.L_x_6) ;  /* 0x000000b000007945 */ /* 0x000fe20003800200 */
[----:B------:R-:W-:Y:S01]  /*0120*/  MOV R0, RZ ;  /* 0x000000ff00007202 */ /* 0x000fe20000000f00 */
[----:B------:R-:W-:-:S12]  /*0130*/  UIADD3 UR4, UPT, UPT, UR4, -0x1, URZ ;  /* 0xffffffff04047890 */ /* 0x000fd8000fffe0ff */
.L_x_8:
[----:B0-----:R-:W-:-:S06]  /*0140*/  IMAD.WIDE.U32 R2, R0, 0x4, R4 ;  /* 0x0000000400027825 */ /* 0x001fcc00078e0004 */
[----:B------:R-:W2:Y:S02]  /*0150*/  LDG.E R2, desc[UR6][R2.64] ;  /* 0x0000000602027981 */ /* 0x000ea4000c1e1900 */
[----:B--2--5:R-:W-:-:S13]  /*0160*/  ISETP.GT.AND P0, PT, R9, R2, PT ;  /* 0x000000020900720c */ /* 0x024fda0003f04270 */
[----:B------:R-:W-:Y:S05]  /*0170*/  @!P0 BRA `(.L_x_7) ;  /* 0x0000000000108947 */ /* 0x000fea0003800000 */
[----:B------:R-:W-:-:S04]  /*0180*/  IADD3 R0, PT, PT, R0, 0x1, RZ ;  /* 0x0000000100007810 */ /* 0x000fc80007ffe0ff */
[----:B------:R-:W-:-:S13]  /*0190*/  ISETP.NE.AND P0, PT, R0, UR4, PT ;  /* 0x0000000400007c0c */ /* 0x000fda000bf05270 */
[----:B------:R-:W-:Y:S05]  /*01a0*/  @P0 BRA `(.L_x_8) ;  /* 0xfffffffc00e40947 */ /* 0x000fea000383ffff */
[----:B------:R-:W-:-:S07]  /*01b0*/  MOV R0, UR4 ;  /* 0x0000000400007c02 */ /* 0x000fce0008000f00 */
.L_x_7:
[----:B------:R-:W-:Y:S05]  /*01c0*/  BSYNC.RECONVERGENT B0 ;  /* 0x0000000000007941 */ /* 0x000fea0003800200 */
.L_x_6:
[----:B------:R-:W0:Y:S01]  /*01d0*/  LDC.64 R2, c[0x0][0x388] ;  /* 0x0000e200ff027b82 */ /* 0x000e220000000a00 */
[----:B------:R-:W1:Y:S02]  /*01e0*/  LDCU UR5, c[0x0][0x398] ;  /* 0x00007300ff0577ac */ /* 0x000e640008000800 */
[----:B-1----:R-:W-:-:S04]  /*01f0*/  IMAD R7, R0, UR5, R7 ;  /* 0x0000000500077c24 */ /* 0x002fc8000f8e0207 */
[----:B0-----:R-:W-:-:S05]  /*0200*/  IMAD.WIDE R2, R7, 0x4, R2 ;  /* 0x0000000407027825 */ /* 0x001fca00078e0202 */
[----:B-----5:R-:W-:Y:S01]  /*0210*/  REDG.E.ADD.STRONG.GPU desc[UR6][R2.64], R9 ;  /* 0x000000090200798e */ /* 0x020fe2000c12e106 */
[----:B------:R-:W-:Y:S05]  /*0220*/  EXIT ;  /* 0x000000000000794d */ /* 0x000fea0003800000 */
.L_x_9:
        /* <DEDUP_REMOVED lines=13> */
.L_x_50:


//--------------------- .text._Z10printArrayPii   --------------------------
	.section	.text._Z10printArrayPii,"ax",@progbits
	.align	128
        .global         _Z10printArrayPii
        .type           _Z10printArrayPii,@function
        .size           _Z10printArrayPii,(.L_x_51 - _Z10printArrayPii)
        .other          _Z10printArrayPii,@"STO_CUDA_ENTRY STV_DEFAULT"
_Z10printArrayPii:
.text._Z10printArrayPii:
[----:B------:R-:W0:Y:S01]  /*0000*/  LDC R1, c[0x0][0x37c] ;  /* 0x0000df00ff017b82 */ /* 0x000e220000000800 */
[----:B------:R-:W1:Y:S01]  /*0010*/  LDCU UR4, c[0x0][0x388] ;  /* 0x00007100ff0477ac */ /* 0x000e620008000800 */
[----:B0-----:R-:W-:Y:S01]  /*0020*/  VIADD R1, R1, 0xfffffff8 ;  /* 0xfffffff801017836 */ /* 0x001fe20000000000 */
[----:B------:R-:W0:Y:S01]  /*0030*/  LDCU UR5, c[0x0][0x2f8] ;  /* 0x00005f00ff0577ac */ /* 0x000e220008000800 */
[----:B------:R-:W2:Y:S01]  /*0040*/  LDCU UR6, c[0x0][0x2fc] ;  /* 0x00005f80ff0677ac */ /* 0x000ea20008000800 */
[----:B-1----:R-:W-:Y:S02]  /*0050*/  UISETP.GE.AND UP0, UPT, UR4, 0x1, UPT ;  /* 0x000000010400788c */ /* 0x002fe4000bf06270 */
[----:B0-----:R-:W-:-:S05]  /*0060*/  IADD3 R18, P0, PT, R1, UR5, RZ ;  /* 0x0000000501127c10 */ /* 0x001fca000ff1e0ff */
[----:B--2---:R-:W-:Y:S02]  /*0070*/  IMAD.X R2, RZ, RZ, UR6, P0 ;  /* 0x00000006ff027e24 */ /* 0x004fe400080e06ff */
[----:B------:R-:W-:Y:S06]  /*0080*/  BRA.U !UP0, `(.L_x_10) ;  /* 0x00000015087c7547 */ /* 0x000fec000b800000 */
[----:B------:R-:W-:Y:S01]  /*0090*/  UISETP.GE.U32.AND UP0, UPT, UR4, 0x10, UPT ;  /* 0x000000100400788c */ /* 0x000fe2000bf06070 */
[----:B------:R-:W-:Y:S01]  /*00a0*/  HFMA2 R19, -RZ, RZ, 0, 0 ;  /* 0x00000000ff137431 */ /* 0x000fe200000001ff */
[----:B------:R-:W0:Y:S01]  /*00b0*/  LDCU.64 UR36, c[0x0][0x358] ;  /* 0x00006b00ff2477ac */ /* 0x000e220008000a00 */
[----:B------:R-:W-:-:S06]  /*00c0*/  ULOP3.LUT UR38, UR4, 0xf, URZ, 0xc0, !UPT ;  /* 0x0000000f04267892 */ /* 0x000fcc000f8ec0ff */
[----:B------:R-:W-:Y:S06]  /*00d0*/  BRA.U !UP0, `(.L_x_11) ;  /* 0x0000000908cc7547 */ /* 0x000fec000b800000 */
[----:B------:R-:W1:Y:S01]  /*00e0*/  LDCU.64 UR6, c[0x0][0x380] ;  /* 0x00007000ff0677ac */ /* 0x000e620008000a00 */
[----:B------:R-:W-:Y:S01]  /*00f0*/  BSSY.RECONVERGENT B6, `(.L_x_11) ;  /* 0x00000b1000067945 */ /* 0x000fe20003800200 */
[----:B------:R-:W-:-:S04]  /*0100*/  ULOP3.LUT UR4, UR4, 0x7ffffff0, URZ, 0xc0, !UPT ;  /* 0x7ffffff004047892 */ /* 0x000fc8000f8ec0ff */
[----:B------:R-:W-:Y:S02]  /*0110*/  UIADD3 UR8, UPT, UPT, -UR4, URZ, URZ ;  /* 0x000000ff04087290 */ /* 0x000fe4000fffe1ff */
[----:B------:R-:W-:-:S04]  /*0120*/  IMAD.U32 R19, RZ, RZ, UR4 ;  /* 0x00000004ff137e24 */ /* 0x000fc8000f8e00ff */
[----:B------:R-:W-:Y:S01]  /*0130*/  IMAD.U32 R23, RZ, RZ, UR8 ;  /* 0x00000008ff177e24 */ /* 0x000fe2000f8e00ff */
[----:B-1----:R-:W-:-:S04]  /*0140*/  UIADD3 UR5, UP0, UPT, UR6, 0x20, URZ ;  /* 0x0000002006057890 */ /* 0x002fc8000ff1e0ff */
[----:B------:R-:W-:Y:S02]  /*0150*/  UIADD3.X UR6, UPT, UPT, URZ, UR7, URZ, UP0, !UPT ;  /* 0x00000007ff067290 */ /* 0x000fe400087fe4ff */
[----:B------:R-:W-:-:S04]  /*0160*/  MOV R16, UR5 ;  /* 0x0000000500107c02 */ /* 0x000fc80008000f00 */
[----:B------:R-:W-:-:S07]  /*0170*/  IMAD.U32 R17, RZ, RZ, UR6 ;  /* 0x00000006ff117e24 */ /* 0x000fce000f8e00ff */
.L_x_28:
[----:B0-----:R-:W2:Y:S01]  /*0180*/  LDG.E R0, desc[UR36][R16.64+-0x20] ;  /* 0xffffe02410007981 */ /* 0x001ea2000c1e1900 */
[----:B------:R-:W-:Y:S01]  /*0190*/  MOV R22, 0x150 ;  /* 0x0000015000167802 */ /* 0x000fe20000000f00 */
[----:B------:R-:W0:Y:S01]  /*01a0*/  LDCU.64 UR4, c[0x4][0x140] ;  /* 0x01002800ff0477ac */ /* 0x000e220008000a00 */
[----:B------:R-:W-:Y:S01]  /*01b0*/  VIADD R23, R23, 0x10 ;  /* 0x0000001017177836 */ /* 0x000fe20000000000 */
[----:B------:R-:W-:Y:S01]  /*01c0*/  MOV R7, R2 ;  /* 0x0000000200077202 */ /* 0x000fe20000000f00 */
[----:B------:R1:W3:Y:S01]  /*01d0*/  LDC.64 R8, c[0x4][R22] ;  /* 0x0100000016087b82 */ /* 0x0002e20000000a00 */
[----:B------:R-:W-:Y:S02]  /*01e0*/  IMAD.MOV.U32 R6, RZ, RZ, R18 ;  /* 0x000000ffff067224 */ /* 0x000fe400078e0012 */
[----:B------:R-:W-:-:S04]  /*01f0*/  ISETP.NE.AND P0, PT, R23, RZ, PT ;  /* 0x000000ff1700720c */ /* 0x000fc80003f05270 */
[----:B------:R-:W-:Y:S02]  /*0200*/  P2R R24, PR, RZ, 0x1 ;  /* 0x00000001ff187803 */ /* 0x000fe40000000000 */
[----:B0-----:R-:W-:Y:S01]  /*0210*/  MOV R4, UR4 ;  /* 0x0000000400047c02 */ /* 0x001fe20008000f00 */
[----:B------:R-:W-:Y:S01]  /*0220*/  IMAD.U32 R5, RZ, RZ, UR5 ;  /* 0x00000005ff057e24 */ /* 0x000fe2000f8e00ff */
[----:B--23--:R1:W-:Y:S06]  /*0230*/  STL [R1], R0 ;  /* 0x0000000001007387 */ /* 0x00c3ec0000100800 */
[----:B------:R-:W-:-:S07]  /*0240*/  LEPC R20, `(.L_x_12) ;  /* 0x000000001014794e */ /* 0x000fce0000000000 */
[----:B-1----:R-:W-:Y:S05]  /*0250*/  CALL.ABS.NOINC R8 ;  /* 0x0000000008007343 */ /* 0x002fea0003c00000 */
.L_x_12:
[----:B------:R-:W2:Y:S01]  /*0260*/  LDG.E R0, desc[UR36][R16.64+-0x1c] ;  /* 0xffffe42410007981 */ /* 0x000ea2000c1e1900 */
[----:B------:R0:W1:Y:S01]  /*0270*/  LDC.64 R8, c[0x4][R22] ;  /* 0x0100000016087b82 */ /* 0x0000620000000a00 */
[----:B------:R-:W3:Y:S01]  /*0280*/  LDCU.64 UR4, c[0x4][0x140] ;  /* 0x01002800ff0477ac */ /* 0x000ee20008000a00 */
[----:B------:R-:W-:Y:S01]  /*0290*/  MOV R6, R18 ;  /* 0x0000001200067202 */ /* 0x000fe20000000f00 */
[----:B------:R-:W-:Y:S02]  /*02a0*/  IMAD.MOV.U32 R7, RZ, RZ, R2 ;  /* 0x000000ffff077224 */ /* 0x000fe400078e0002 */
[----:B---3--:R-:W-:Y:S02]  /*02b0*/  IMAD.U32 R4, RZ, RZ, UR4 ;  /* 0x00000004ff047e24 */ /* 0x008fe4000f8e00ff */
[----:B------:R-:W-:Y:S01]  /*02c0*/  IMAD.U32 R5, RZ, RZ, UR5 ;  /* 0x00000005ff057e24 */ /* 0x000fe2000f8e00ff */
[----:B-12---:R0:W-:Y:S06]  /*02d0*/  STL [R1], R0 ;  /* 0x0000000001007387 */ /* 0x0061ec0000100800 */
[----:B------:R-:W-:-:S07]  /*02e0*/  LEPC R20, `(.L_x_13) ;  /* 0x000000001014794e */ /* 0x000fce0000000000 */
[----:B0-----:R-:W-:Y:S05]  /*02f0*/  CALL.ABS.NOINC R8 ;  /* 0x0000000008007343 */ /* 0x001fea0003c00000 */
.L_x_13:
[----:B------:R-:W2:Y:S01]  /*0300*/  LDG.E R0, desc[UR36][R16.64+-0x18] ;  /* 0xffffe82410007981 */ /* 0x000ea2000c1e1900 */
[----:B------:R0:W1:Y:S01]  /*0310*/  LDC.64 R8, c[0x4][R22] ;  /* 0x0100000016087b82 */ /* 0x0000620000000a00 */
[----:B------:R-:W3:Y:S01]  /*0320*/  LDCU.64 UR4, c[0x4][0x140] ;  /* 0x01002800ff0477ac */ /* 0x000ee20008000a00 */
[----:B------:R-:W-:Y:S02]  /*0330*/  IMAD.MOV.U32 R6, RZ, RZ, R18 ;  /* 0x000000ffff067224 */ /* 0x000fe400078e0012 */
[----:B------:R-:W-:Y:S02]  /*0340*/  IMAD.MOV.U32 R7, RZ, RZ, R2 ;  /* 0x000000ffff077224 */ /* 0x000fe400078e0002 */
[----:B---3--:R-:W-:Y:S01]  /*0350*/  IMAD.U32 R4, RZ, RZ, UR4 ;  /* 0x00000004ff047e24 */ /* 0x008fe2000f8e00ff */
[----:B------:R-:W-:Y:S01]  /*0360*/  MOV R5, UR5 ;  /* 0x0000000500057c02 */ /* 0x000fe20008000f00 */
[----:B-12---:R0:W-:Y:S06]  /*0370*/  STL [R1], R0 ;  /* 0x0000000001007387 */ /* 0x0061ec0000100800 */
[----:B------:R-:W-:-:S07]  /*0380*/  LEPC R20, `(.L_x_14) ;  /* 0x000000001014794e */ /* 0x000fce0000000000 */
[----:B0-----:R-:W-:Y:S05]  /*0390*/  CALL.ABS.NOINC R8 ;  /* 0x0000000008007343 */ /* 0x001fea0003c00000 */
.L_x_14:
[----:B------:R-:W2:Y:S01]  /*03a0*/  LDG.E R0, desc[UR36][R16.64+-0x14] ;  /* 0xffffec2410007981 */ /* 0x000ea2000c1e1900 */
[----:B------:R0:W1:Y:S01]  /*03b0*/  LDC.64 R8, c[0x4][R22] ;  /* 0x0100000016087b82 */ /* 0x0000620000000a00 */
[----:B------:R-:W3:Y:S01]  /*03c0*/  LDCU.64 UR4, c[0x4][0x140] ;  /* 0x01002800ff0477ac */ /* 0x000ee20008000a00 */
[----:B------:R-:W-:Y:S01]  /*03d0*/  IMAD.MOV.U32 R6, RZ, RZ, R18 ;  /* 0x000000ffff067224 */ /* 0x000fe200078e0012 */
[----:B------:R-:W-:Y:S02]  /*03e0*/  MOV R7, R2 ;  /* 0x0000000200077202 */ /* 0x000fe40000000f00 */
[----:B---3--:R-:W-:Y:S01]  /*03f0*/  MOV R4, UR4 ;  /* 0x0000000400047c02 */ /* 0x008fe20008000f00 */
[----:B------:R-:W-:Y:S01]  /*0400*/  IMAD.U32 R5, RZ, RZ, UR5 ;  /* 0x00000005ff057e24 */ /* 0x000fe2000f8e00ff */
[----:B-12---:R0:W-:Y:S06]  /*0410*/  STL [R1], R0 ;  /* 0x0000000001007387 */ /* 0x0061ec0000100800 */
[----:B------:R-:W-:-:S07]  /*0420*/  LEPC R20, `(.L_x_15) ;  /* 0x000000001014794e */ /* 0x000fce0000000000 */
[----:B0-----:R-:W-:Y:S05]  /*0430*/  CALL.ABS.NOINC R8 ;  /* 0x0000000008007343 */ /* 0x001fea0003c00000 */
.L_x_15:
        /* <DEDUP_REMOVED lines=10> */
.L_x_16:
        /* <DEDUP_REMOVED lines=10> */
.L_x_17:
        /* <DEDUP_REMOVED lines=10> */
.L_x_18:
        /* <DEDUP_REMOVED lines=10> */
.L_x_19:
        /* <DEDUP_REMOVED lines=10> */
.L_x_20:
        /* <DEDUP_REMOVED lines=10> */
.L_x_21:
        /* <DEDUP_REMOVED lines=10> */
.L_x_22:
        /* <DEDUP_REMOVED lines=10> */
.L_x_23:
        /* <DEDUP_REMOVED lines=10> */
.L_x_24:
        /* <DEDUP_REMOVED lines=10> */
.L_x_25:
        /* <DEDUP_REMOVED lines=10> */
.L_x_26:
        /* <DEDUP_REMOVED lines=10> */
.L_x_27:
[----:B------:R-:W-:Y:S02]  /*0bc0*/  ISETP.NE.AND P6, PT, R24, RZ, PT ;  /* 0x000000ff1800720c */ /* 0x000fe40003fc5270 */
[----:B------:R-:W-:-:S05]  /*0bd0*/  IADD3 R16, P0, PT, R16, 0x40, RZ ;  /* 0x0000004010107810 */ /* 0x000fca0007f1e0ff */
[----:B------:R-:W-:-:S06]  /*0be0*/  IMAD.X R17, RZ, RZ, R17, P0 ;  /* 0x000000ffff117224 */ /* 0x000fcc00000e0611 */
[----:B------:R-:W-:Y:S05]  /*0bf0*/  @P6 BRA `(.L_x_28) ;  /* 0xfffffff400606947 */ /* 0x000fea000383ffff */
[----:B------:R-:W-:Y:S05]  /*0c00*/  BSYNC.RECONVERGENT B6 ;  /* 0x0000000000067941 */ /* 0x000fea0003800200 */
.L_x_11:
[----:B------:R-:W-:Y:S01]  /*0c10*/  UISETP.NE.AND UP0, UPT, UR38, URZ, UPT ;  /* 0x000000ff2600728c */ /* 0x000fe2000bf05270 */
[----:B------:R-:W-:Y:S08]  /*0c20*/  BSSY.RECONVERGENT B6, `(.L_x_10) ;  /* 0x00000a5000067945 */ /* 0x000ff00003800200 */
[----:B------:R-:W-:Y:S05]  /*0c30*/  BRA.U !UP0, `(.L_x_29) ;  /* 0x00000009088c7547 */ /* 0x000fea000b800000 */
[----:B------:R-:W1:Y:S01]  /*0c40*/  LDC R23, c[0x0][0x388] ;  /* 0x0000e200ff177b82 */ /* 0x000e620000000800 */
[----:B------:R-:W-:Y:S01]  /*0c50*/  UISETP.GE.U32.AND UP0, UPT, UR38, 0x8, UPT ;  /* 0x000000082600788c */ /* 0x000fe2000bf06070 */
[----:B-1----:R-:W-:-:S08]  /*0c60*/  LOP3.LUT R23, R23, 0x7, RZ, 0xc0, !PT ;  /* 0x0000000717177812 */ /* 0x002fd000078ec0ff */
[----:B------:R-:W-:Y:S05]  /*0c70*/  BRA.U !UP0, `(.L_x_30) ;  /* 0x0000000508507547 */ /* 0x000fea000b800000 */
[----:B------:R-:W1:Y:S01]  /*0c80*/  LDC.64 R16, c[0x0][0x380] ;  /* 0x0000e000ff107b82 */ /* 0x000e620000000a00 */
[----:B------:R-:W-:Y:S01]  /*0c90*/  MOV R22, 0x150 ;  /* 0x0000015000167802 */ /* 0x000fe20000000f00 */
[----:B------:R-:W2:Y:S01]  /*0ca0*/  LDCU.64 UR4, c[0x4][0x140] ;  /* 0x01002800ff0477ac */ /* 0x000ea20008000a00 */
[----:B-1----:R-:W-:-:S05]  /*0cb0*/  IMAD.WIDE.U32 R16, R19, 0x4, R16 ;  /* 0x0000000413107825 */ /* 0x002fca00078e0010 */
[----:B0-----:R-:W3:Y:S01]  /*0cc0*/  LDG.E R0, desc[UR36][R16.64] ;  /* 0x0000002410007981 */ /* 0x001ee2000c1e1900 */
[----:B------:R0:W1:Y:S01]  /*0cd0*/  LDC.64 R8, c[0x4][R22] ;  /* 0x0100000016087b82 */ /* 0x0000620000000a00 */
[----:B--2---:R-:W-:Y:S01]  /*0ce0*/  IMAD.U32 R4, RZ, RZ, UR4 ;  /* 0x00000004ff047e24 */ /* 0x004fe2000f8e00ff */
[----:B------:R-:W-:Y:S01]  /*0cf0*/  MOV R5, UR5 ;  /* 0x0000000500057c02 */ /* 0x000fe20008000f00 */
[----:B------:R-:W-:Y:S02]  /*0d00*/  IMAD.MOV.U32 R6, RZ, RZ, R18 ;  /* 0x000000ffff067224 */ /* 0x000fe400078e0012 */
[----:B------:R-:W-:Y:S01]  /*0d10*/  IMAD.MOV.U32 R7, RZ, RZ, R2 ;  /* 0x000000ffff077224 */ /* 0x000fe200078e0002 */
[----:B-1-3--:R0:W-:Y:S06]  /*0d20*/  STL [R1], R0 ;  /* 0x0000000001007387 */ /* 0x00a1ec0000100800 */
[----:B------:R-:W-:-:S07]  /*0d30*/  LEPC R20, `(.L_x_31) ;  /* 0x000000001014794e */ /* 0x000fce0000000000 */
[----:B0-----:R-:W-:Y:S05]  /*0d40*/  CALL.ABS.NOINC R8 ;  /* 0x0000000008007343 */ /* 0x001fea0003c00000 */
.L_x_31:
        /* <DEDUP_REMOVED lines=10> */
.L_x_32:
        /* <DEDUP_REMOVED lines=10> */
.L_x_33:
        /* <DEDUP_REMOVED lines=10> */
.L_x_34:
        /* <DEDUP_REMOVED lines=10> */
.L_x_35:
        /* <DEDUP_REMOVED lines=10> */
.L_x_36:
        /* <DEDUP_REMOVED lines=10> */
.L_x_37:
        /* <DEDUP_REMOVED lines=10> */
.L_x_38:
[----:B------:R-:W-:-:S07]  /*11b0*/  VIADD R19, R19, 0x8 ;  /* 0x0000000813137836 */ /* 0x000fce0000000000 */
.L_x_30:
[----:B------:R-:W-:-:S13]  /*11c0*/  ISETP.NE.AND P0, PT, R23, RZ, PT ;  /* 0x000000ff1700720c */ /* 0x000fda0003f05270 */
[----:B------:R-:W-:Y:S05]  /*11d0*/  @!P0 BRA `(.L_x_29) ;  /* 0x0000000400248947 */ /* 0x000fea0003800000 */
[----:B------:R-:W1:Y:S01]  /*11e0*/  LDC R0, c[0x0][0x388] ;  /* 0x0000e200ff007b82 */ /* 0x000e620000000800 */
[----:B------:R-:W-:Y:S02]  /*11f0*/  ISETP.GE.U32.AND P0, PT, R23, 0x4, PT ;  /* 0x000000041700780c */ /* 0x000fe40003f06070 */
[----:B-1----:R-:W-:-:S11]  /*1200*/  LOP3.LUT R23, R0, 0x3, RZ, 0xc0, !PT ;  /* 0x0000000300177812 */ /* 0x002fd600078ec0ff */
[----:B------:R-:W-:Y:S05]  /*1210*/  @!P0 BRA `(.L_x_39) ;  /* 0x0000000000b08947 */ /* 0x000fea0003800000 */
        /* <DEDUP_REMOVED lines=13> */
.L_x_40:
        /* <DEDUP_REMOVED lines=10> */
.L_x_41:
        /* <DEDUP_REMOVED lines=10> */
.L_x_42:
        /* <DEDUP_REMOVED lines=10> */
.L_x_43:
[----:B------:R-:W-:-:S07]  /*14d0*/  IADD3 R19, PT, PT, R19, 0x4, RZ ;  /* 0x0000000413137810 */ /* 0x000fce0007ffe0ff */
.L_x_39:
[----:B------:R-:W-:-:S13]  /*14e0*/  ISETP.NE.AND P0, PT, R23, RZ, PT ;  /* 0x000000ff1700720c */ /* 0x000fda0003f05270 */
[----:B------:R-:W-:Y:S05]  /*14f0*/  @!P0 BRA `(.L_x_29) ;  /* 0x00000000005c8947 */ /* 0x000fea0003800000 */
[----:B------:R-:W1:Y:S01]  /*1500*/  LDC.64 R16, c[0x0][0x380] ;  /* 0x0000e000ff107b82 */ /* 0x000e620000000a00 */
[----:B------:R-:W-:Y:S02]  /*1510*/  IMAD.MOV R23, RZ, RZ, -R23 ;  /* 0x000000ffff177224 */ /* 0x000fe400078e0a17 */
[----:B-1----:R-:W-:-:S07]  /*1520*/  IMAD.WIDE.U32 R16, R19, 0x4, R16 ;  /* 0x0000000413107825 */ /* 0x002fce00078e0010 */
.L_x_45:
[----:B------:R-:W-:Y:S01]  /*1530*/  IMAD.MOV.U32 R10, RZ, RZ, R16 ;  /* 0x000000ffff0a7224 */ /* 0x000fe200078e0010 */
[----:B------:R-:W-:Y:S01]  /*1540*/  MOV R11, R17 ;  /* 0x00000011000b7202 */ /* 0x000fe20000000f00 */
[----:B------:R-:W1:Y:S04]  /*1550*/  LDCU.64 UR4, c[0x4][0x140] ;  /* 0x01002800ff0477ac */ /* 0x000e680008000a00 */
[----:B0-----:R-:W2:Y:S01]  /*1560*/  LDG.E R0, desc[UR36][R10.64] ;  /* 0x000000240a007981 */ /* 0x001ea2000c1e1900 */
[----:B------:R-:W-:Y:S01]  /*1570*/  MOV R8, 0x150 ;  /* 0x0000015000087802 */ /* 0x000fe20000000f00 */
[----:B------:R-:W-:Y:S02]  /*1580*/  VIADD R23, R23, 0x1 ;  /* 0x0000000117177836 */ /* 0x000fe40000000000 */
[----:B------:R-:W-:-:S02]  /*1590*/  IMAD.MOV.U32 R6, RZ, RZ, R18 ;  /* 0x000000ffff067224 */ /* 0x000fc400078e0012 */
[----:B------:R-:W-:Y:S01]  /*15a0*/  IMAD.MOV.U32 R7, RZ, RZ, R2 ;  /* 0x000000ffff077224 */ /* 0x000fe200078e0002 */
[----:B------:R-:W0:Y:S01]  /*15b0*/  LDC.64 R8, c[0x4][R8] ;  /* 0x0100000008087b82 */ /* 0x000e220000000a00 */
[----:B------:R-:W-:Y:S01]  /*15c0*/  ISETP.NE.AND P0, PT, R23, RZ, PT ;  /* 0x000000ff1700720c */ /* 0x000fe20003f05270 */
[----:B-1----:R-:W-:Y:S01]  /*15d0*/  IMAD.U32 R4, RZ, RZ, UR4 ;  /* 0x00000004ff047e24 */ /* 0x002fe2000f8e00ff */
[----:B------:R-:W-:Y:S01]  /*15e0*/  MOV R5, UR5 ;  /* 0x0000000500057c02 */ /* 0x000fe20008000f00 */
[----:B--2---:R1:W-:Y:S02]  /*15f0*/  STL [R1], R0 ;  /* 0x0000000001007387 */ /* 0x0043e40000100800 */
[----:B01----:R-:W-:-:S08]  /*1600*/  P2R R0, PR, RZ, 0x1 ;  /* 0x00000001ff007803 */ /* 0x003fd00000000000 */
[----:B------:R-:W-:-:S07]  /*1610*/  LEPC R20, `(.L_x_44) ;  /* 0x000000001014794e */ /* 0x000fce0000000000 */
[----:B------:R-:W-:Y:S05]  /*1620*/  CALL.ABS.NOINC R8 ;  /* 0x0000000008007343 */ /* 0x000fea0003c00000 */
.L_x_44:
[----:B------:R-:W-:Y:S02]  /*1630*/  ISETP.NE.AND P6, PT, R23, RZ, PT ;  /* 0x000000ff1700720c */ /* 0x000fe40003fc5270 */
[----:B------:R-:W-:-:S04]  /*1640*/  IADD3 R16, P0, PT, R16, 0x4, RZ ;  /* 0x0000000410107810 */ /* 0x000fc80007f1e0ff */
[----:B------:R-:W-:-:S07]  /*1650*/  IADD3.X R17, PT, PT, RZ, R17, RZ, P0, !PT ;  /* 0x00000011ff117210 */ /* 0x000fce00007fe4ff */
[----:B------:R-:W-:Y:S05]  /*1660*/  @P6 BRA `(.L_x_45) ;  /* 0xfffffffc00b06947 */ /* 0x000fea000383ffff */
.L_x_29:
[----:B0-----:R-:W-:Y:S05]  /*1670*/  BSYNC.RECONVERGENT B6 ;  /* 0x0000000000067941 */ /* 0x001fea0003800200 */
.L_x_10:
[----:B------:R-:W-:Y:S01]  /*1680*/  MOV R0, 0x150 ;  /* 0x0000015000007802 */ /* 0x000fe20000000f00 */
[----:B------:R-:W0:Y:S01]  /*1690*/  LDCU.64 UR4, c[0x4][0x148] ;  /* 0x01002900ff0477ac */ /* 0x000e220008000a00 */
[----:B------:R-:W-:Y:S02]  /*16a0*/  CS2R R6, SRZ ;  /* 0x0000000000067805 */ /* 0x000fe4000001ff00 */
[----:B------:R1:W2:Y:S01]  /*16b0*/  LDC.64 R2, c[0x4][R0] ;  /* 0x0100000000027b82 */ /* 0x0002a20000000a00 */
[----:B0-----:R-:W-:Y:S01]  /*16c0*/  IMAD.U32 R4, RZ, RZ, UR4 ;  /* 0x00000004ff047e24 */ /* 0x001fe2000f8e00ff */
[----:B-1----:R-:W-:-:S07]  /*16d0*/  MOV R5, UR5 ;  /* 0x0000000500057c02 */ /* 0x002fce0008000f00 */
[----:B------:R-:W-:-:S07]  /*16e0*/  LEPC R20, `(.L_x_46) ;  /* 0x000000001014794e */ /* 0x000fce0000000000 */
[----:B--2---:R-:W-:Y:S05]  /*16f0*/  CALL.ABS.NOINC R2 ;  /* 0x0000000002007343 */ /* 0x004fea0003c00000 */
.L_x_46:
[----:B------:R-:W-:Y:S05]  /*1700*/  EXIT ;  /* 0x000000000000794d */ /* 0x000fea0003800000 */
.L_x_47:
        /* <DEDUP_REMOVED lines=15> */
.L_x_51:


//--------------------- .nv.global.init           --------------------------
	.section	.nv.global.init,"aw",@progbits
.nv.global.init:
	.type		$str$1,@object
	.size		$str$1,($str - $str$1)
$str$1:
        /*0000*/ 	.byte	0x0a, 0x00
	.type		$str,@object
	.size		$str,(.L_40 - $str)
$str:
        /*0002*/ 	.byte	0x25, 0x64, 0x20, 0x00
.L_40:


//--------------------- .nv.shared.reserved.0     --------------------------
	.section	.nv.shared.reserved.0,"aw",@nobits
	.weak		__nv_reservedSMEM_offset_0_alias
	.size		__nv_reservedSMEM_offset_0_alias, 0, 64
	.other		__nv_reservedSMEM_offset_0_alias,@"STO_CUDA_RESERVED_SHARED STV_DEFAULT"
__nv_reservedSMEM_offset_0_alias:
	.zero		0
	.zero		64


//--------------------- .nv.global                --------------------------
	.section	.nv.global,"aw",@nobits
.nv.global:
	.type		_ZN34_INTERNAL_e232b2fb_4_k_cu_1ac5269e6thrust24THRUST_300001_SM_1000_NS12placeholders2_5E,@object
	.size		_ZN34_INTERNAL_e232b2fb_4_k_cu_1ac5269e6thrust24THRUST_300001_SM_1000_NS12placeholders2_5E,(_ZN34_INTERNAL_e232b2fb_4_k_cu_1ac5269e4cuda3std3__45__cpo6cbeginE - _ZN34_INTERNAL_e232b2fb_4_k_cu_1ac5269e6thrust24THRUST_300001_SM_1000_NS12placeholders2_5E)
_ZN34_INTERNAL_e232b2fb_4_k_cu_1ac5269e6thrust24THRUST_300001_SM_1000_NS12placeholders2_5E:
	.zero		1
	.type		_ZN34_INTERNAL_e232b2fb_4_k_cu_1ac5269e4cuda3std3__45__cpo6cbeginE,@object
	.size		_ZN34_INTERNAL_e232b2fb_4_k_cu_1ac5269e4cuda3std3__45__cpo6cbeginE,(_ZN34_INTERNAL_e232b2fb_4_k_cu_1ac5269e4cuda3std6ranges3__45__cpo6cbeginE - _ZN34_INTERNAL_e232b2fb_4_k_cu_1ac5269e4cuda3std3__45__cpo6cbeginE)
_ZN34_INTERNAL_e232b2fb_4_k_cu_1ac5269e4cuda3std3__45__cpo6cbeginE:
	.zero		1
	.type		_ZN34_INTERNAL_e232b2fb_4_k_cu_1ac5269e4cuda3std6ranges3__45__cpo6cbeginE,@object
	.size		_ZN34_INTERNAL_e232b2fb_4_k_cu_1ac5269e4cuda3std6ranges3__45__cpo6cbeginE,(_ZN34_INTERNAL_e232b2fb_4_k_cu_1ac5269e4cuda3std3__48in_placeE - _ZN34_INTERNAL_e232b2fb_4_k_cu_1ac5269e4cuda3std6ranges3__45__cpo6cbeginE)
_ZN34_INTERNAL_e232b2fb_4_k_cu_1ac5269e4cuda3std6ranges3__45__cpo6cbeginE:
	.zero		1
	.type		_ZN34_INTERNAL_e232b2fb_4_k_cu_1ac5269e4cuda3std3__48in_placeE,@object
	.size		_ZN34_INTERNAL_e232b2fb_4_k_cu_1ac5269e4cuda3std3__48in_placeE,(_ZN34_INTERNAL_e232b2fb_4_k_cu_1ac5269e4cuda3std6ranges3__45__cpo4sizeE - _ZN34_INTERNAL_e232b2fb_4_k_cu_1ac5269e4cuda3std3__48in_placeE)
_ZN34_INTERNAL_e232b2fb_4_k_cu_1ac5269e4cuda3std3__48in_placeE:
	.zero		1
	.type		_ZN34_INTERNAL_e232b2fb_4_k_cu_1ac5269e4cuda3std6ranges3__45__cpo4sizeE,@object
	.size		_ZN34_INTERNAL_e232b2fb_4_k_cu_1ac5269e4cuda3std6ranges3__45__cpo4sizeE,(_ZN34_INTERNAL_e232b2fb_4_k_cu_1ac5269e6thrust24THRUST_300001_SM_1000_NS12placeholders2_9E - _ZN34_INTERNAL_e232b2fb_4_k_cu_1ac5269e4cuda3std6ranges3__45__cpo4sizeE)
_ZN34_INTERNAL_e232b2fb_4_k_cu_1ac5269e4cuda3std6ranges3__45__cpo4sizeE:
	.zero		1
	.type		_ZN34_INTERNAL_e232b2fb_4_k_cu_1ac5269e6thrust24THRUST_300001_SM_1000_NS12placeholders2_9E,@object
	.size		_ZN34_INTERNAL_e232b2fb_4_k_cu_1ac5269e6thrust24THRUST_300001_SM_1000_NS12placeholders2_9E,(_ZN34_INTERNAL_e232b2fb_4_k_cu_1ac5269e4cuda3std3__45__cpo7crbeginE - _ZN34_INTERNAL_e232b2fb_4_k_cu_1ac5269e6thrust24THRUST_300001_SM_1000_NS12placeholders2_9E)
_ZN34_INTERNAL_e232b2fb_4_k_cu_1ac5269e6thrust24THRUST_300001_SM_1000_NS12placeholders2_9E:
	.zero		1
	.type		_ZN34_INTERNAL_e232b2fb_4_k_cu_1ac5269e4cuda3std3__45__cpo7crbeginE,@object
	.size		_ZN34_INTERNAL_e232b2fb_4_k_cu_1ac5269e4cuda3std3__45__cpo7crbeginE,(_ZN34_INTERNAL_e232b2fb_4_k_cu_1ac5269e4cuda3std6ranges3__45__cpo4nextE - _ZN34_INTERNAL_e232b2fb_4_k_cu_1ac5269e4cuda3std3__45__cpo7crbeginE)
_ZN34_INTERNAL_e232b2fb_4_k_cu_1ac5269e4cuda3std3__45__cpo7crbeginE:
	.zero		1
	.type		_ZN34_INTERNAL_e232b2fb_4_k_cu_1ac5269e4cuda3std6ranges3__45__cpo4nextE,@object
	.size		_ZN34_INTERNAL_e232b2fb_4_k_cu_1ac5269e4cuda3std6ranges3__45__cpo4nextE,(_ZN34_INTERNAL_e232b2fb_4_k_cu_1ac5269e4cuda3std6ranges3__45__cpo4swapE - _ZN34_INTERNAL_e232b2fb_4_k_cu_1ac5269e4cuda3std6ranges3__45__cpo4nextE)
_ZN34_INTERNAL_e232b2fb_4_k_cu_1ac5269e4cuda3std6ranges3__45__cpo4nextE:
	.zero		1
	.type		_ZN34_INTERNAL_e232b2fb_4_k_cu_1ac5269e4cuda3std6ranges3__45__cpo4swapE,@object
	.size		_ZN34_INTERNAL_e232b2fb_4_k_cu_1ac5269e4cuda3std6ranges3__45__cpo4swapE,(_ZN34_INTERNAL_e232b2fb_4_k_cu_1ac5269e6thrust24THRUST_300001_SM_1000_NS12placeholders2_1E - _ZN34_INTERNAL_e232b2fb_4_k_cu_1ac5269e4cuda3std6ranges3__45__cpo4swapE)
_ZN34_INTERNAL_e232b2fb_4_k_cu_1ac5269e4cuda3std6ranges3__45__cpo4swapE:
	.zero		1
	.type		_ZN34_INTERNAL_e232b2fb_4_k_cu_1ac5269e6thrust24THRUST_300001_SM_1000_NS12placeholders2_1E,@object
	.size		_ZN34_INTERNAL_e232b2fb_4_k_cu_1ac5269e6thrust24THRUST_300001_SM_1000_NS12placeholders2_1E,(_ZN34_INTERNAL_e232b2fb_4_k_cu_1ac5269e6thrust24THRUST_300001_SM_1000_NS12placeholders2_3E - _ZN34_INTERNAL_e232b2fb_4_k_cu_1ac5269e6thrust24THRUST_300001_SM_1000_NS12placeholders2_1E)
_ZN34_INTERNAL_e232b2fb_4_k_cu_1ac5269e6thrust24THRUST_300001_SM_1000_NS12placeholders2_1E:
	.zero		1
	.type		_ZN34_INTERNAL_e232b2fb_4_k_cu_1ac5269e6thrust24THRUST_300001_SM_1000_NS12placeholders2_3E,@object
	.size		_ZN34_INTERNAL_e232b2fb_4_k_cu_1ac5269e6thrust24THRUST_300001_SM_1000_NS12placeholders2_3E,(_ZN34_INTERNAL_e232b2fb_4_k_cu_1ac5269e4cuda3std3__45__cpo5beginE - _ZN34_INTERNAL_e232b2fb_4_k_cu_1ac5269e6thrust24THRUST_300001_SM_1000_NS12placeholders2_3E)
_ZN34_INTERNAL_e232b2fb_4_k_cu_1ac5269e6thrust24THRUST_300001_SM_1000_NS12placeholders2_3E:
	.zero		1
	.type		_ZN34_INTERNAL_e232b2fb_4_k_cu_1ac5269e4cuda3std3__45__cpo5beginE,@object
	.size		_ZN34_INTERNAL_e232b2fb_4_k_cu_1ac5269e4cuda3std3__45__cpo5beginE,(_ZN34_INTERNAL_e232b2fb_4_k_cu_1ac5269e4cuda3std6ranges3__45__cpo5beginE - _ZN34_INTERNAL_e232b2fb_4_k_cu_1ac5269e4cuda3std3__45__cpo5beginE)
_ZN34_INTERNAL_e232b2fb_4_k_cu_1ac5269e4cuda3std3__45__cpo5beginE:
	.zero		1
	.type		_ZN34_INTERNAL_e232b2fb_4_k_cu_1ac5269e4cuda3std6ranges3__45__cpo5beginE,@object
	.size		_ZN34_INTERNAL_e232b2fb_4_k_cu_1ac5269e4cuda3std6ranges3__45__cpo5beginE,(_ZN34_INTERNAL_e232b2fb_4_k_cu_1ac5269e4cuda3std3__436_GLOBAL__N__e232b2fb_4_k_cu_1ac5269e6ignoreE - _ZN34_INTERNAL_e232b2fb_4_k_cu_1ac5269e4cuda3std6ranges3__45__cpo5beginE)
_ZN34_INTERNAL_e232b2fb_4_k_cu_1ac5269e4cuda3std6ranges3__45__cpo5beginE:
	.zero		1
	.type		_ZN34_INTERNAL_e232b2fb_4_k_cu_1ac5269e4cuda3std3__436_GLOBAL__N__e232b2fb_4_k_cu_1ac5269e6ignoreE,@object
	.size		_ZN34_INTERNAL_e232b2fb_4_k_cu_1ac5269e4cuda3std3__436_GLOBAL__N__e232b2fb_4_k_cu_1ac5269e6ignoreE,(_ZN34_INTERNAL_e232b2fb_4_k_cu_1ac5269e4cuda3std6ranges3__45__cpo4dataE - _ZN34_INTERNAL_e232b2fb_4_k_cu_1ac5269e4cuda3std3__436_GLOBAL__N__e232b2fb_4_k_cu_1ac5269e6ignoreE)
_ZN34_INTERNAL_e232b2fb_4_k_cu_1ac5269e4cuda3std3__436_GLOBAL__N__e232b2fb_4_k_cu_1ac5269e6ignoreE:
	.zero		1
	.type		_ZN34_INTERNAL_e232b2fb_4_k_cu_1ac5269e4cuda3std6ranges3__45__cpo4dataE,@object
	.size		_ZN34_INTERNAL_e232b2fb_4_k_cu_1ac5269e4cuda3std6ranges3__45__cpo4dataE,(_ZN34_INTERNAL_e232b2fb_4_k_cu_1ac5269e6thrust24THRUST_300001_SM_1000_NS12placeholders2_7E - _ZN34_INTERNAL_e232b2fb_4_k_cu_1ac5269e4cuda3std6ranges3__45__cpo4dataE)
_ZN34_INTERNAL_e232b2fb_4_k_cu_1ac5269e4cuda3std6ranges3__45__cpo4dataE:
	.zero		1
	.type		_ZN34_INTERNAL_e232b2fb_4_k_cu_1ac5269e6thrust24THRUST_300001_SM_1000_NS12placeholders2_7E,@object
	.size		_ZN34_INTERNAL_e232b2fb_4_k_cu_1ac5269e6thrust24THRUST_300001_SM_1000_NS12placeholders2_7E,(_ZN34_INTERNAL_e232b2fb_4_k_cu_1ac5269e4cuda3std3__45__cpo6rbeginE - _ZN34_INTERNAL_e232b2fb_4_k_cu_1ac5269e6thrust24THRUST_300001_SM_1000_NS12placeholders2_7E)
_ZN34_INTERNAL_e232b2fb_4_k_cu_1ac5269e6thrust24THRUST_300001_SM_1000_NS12placeholders2_7E:
	.zero		1
	.type		_ZN34_INTERNAL_e232b2fb_4_k_cu_1ac5269e4cuda3std3__45__cpo6rbeginE,@object
	.size		_ZN34_INTERNAL_e232b2fb_4_k_cu_1ac5269e4cuda3std3__45__cpo6rbeginE,(_ZN34_INTERNAL_e232b2fb_4_k_cu_1ac5269e4cuda3std6ranges3__45__cpo7advanceE - _ZN34_INTERNAL_e232b2fb_4_k_cu_1ac5269e4cuda3std3__45__cpo6rbeginE)
_ZN34_INTERNAL_e232b2fb_4_k_cu_1ac5269e4cuda3std3__45__cpo6rbeginE:
	.zero		1
	.type		_ZN34_INTERNAL_e232b2fb_4_k_cu_1ac5269e4cuda3std6ranges3__45__cpo7advanceE,@object
	.size		_ZN34_INTERNAL_e232b2fb_4_k_cu_1ac5269e4cuda3std6ranges3__45__cpo7advanceE,(_ZN34_INTERNAL_e232b2fb_4_k_cu_1ac5269e4cuda3std3__47nulloptE - _ZN34_INTERNAL_e232b2fb_4_k_cu_1ac5269e4cuda3std6ranges3__45__cpo7advanceE)
_ZN34_INTERNAL_e232b2fb_4_k_cu_1ac5269e4cuda3std6ranges3__45__cpo7advanceE:
	.zero		1
	.type		_ZN34_INTERNAL_e232b2fb_4_k_cu_1ac5269e4cuda3std3__47nulloptE,@object
	.size		_ZN34_INTERNAL_e232b2fb_4_k_cu_1ac5269e4cuda3std3__47nulloptE,(_ZN34_INTERNAL_e232b2fb_4_k_cu_1ac5269e4cuda3std6ranges3__45__cpo8distanceE - _ZN34_INTERNAL_e232b2fb_4_k_cu_1ac5269e4cuda3std3__47nulloptE)
_ZN34_INTERNAL_e232b2fb_4_k_cu_1ac5269e4cuda3std3__47nulloptE:
	.zero		1
	.type		_ZN34_INTERNAL_e232b2fb_4_k_cu_1ac5269e4cuda3std6ranges3__45__cpo8distanceE,@object
	.size		_ZN34_INTERNAL_e232b2fb_4_k_cu_1ac5269e4cuda3std6ranges3__45__cpo8distanceE,(_ZN34_INTERNAL_e232b2fb_4_k_cu_1ac5269e6thrust24THRUST_300001_SM_1000_NS12placeholders2_6E - _ZN34_INTERNAL_e232b2fb_4_k_cu_1ac5269e4cuda3std6ranges3__45__cpo8distanceE)
_ZN34_INTERNAL_e232b2fb_4_k_cu_1ac5269e4cuda3std6ranges3__45__cpo8distanceE:
	.zero		1
	.type		_ZN34_INTERNAL_e232b2fb_4_k_cu_1ac5269e6thrust24THRUST_300001_SM_1000_NS12placeholders2_6E,@object
	.size		_ZN34_INTERNAL_e232b2fb_4_k_cu_1ac5269e6thrust24THRUST_300001_SM_1000_NS12placeholders2_6E,(_ZN34_INTERNAL_e232b2fb_4_k_cu_1ac5269e4cuda3std3__45__cpo4cendE - _ZN34_INTERNAL_e232b2fb_4_k_cu_1ac5269e6thrust24THRUST_300001_SM_1000_NS12placeholders2_6E)
_ZN34_INTERNAL_e232b2fb_4_k_cu_1ac5269e6thrust24THRUST_300001_SM_1000_NS12placeholders2_6E:
	.zero		1
	.type		_ZN34_INTERNAL_e232b2fb_4_k_cu_1ac5269e4cuda3std3__45__cpo4cendE,@object
	.size		_ZN34_INTERNAL_e232b2fb_4_k_cu_1ac5269e4cuda3std3__45__cpo4cendE,(_ZN34_INTERNAL_e232b2fb_4_k_cu_1ac5269e4cuda3std6ranges3__45__cpo4cendE - _ZN34_INTERNAL_e232b2fb_4_k_cu_1ac5269e4cuda3std3__45__cpo4cendE)
_ZN34_INTERNAL_e232b2fb_4_k_cu_1ac5269e4cuda3std3__45__cpo4cendE:
	.zero		1
	.type		_ZN34_INTERNAL_e232b2fb_4_k_cu_1ac5269e4cuda3std6ranges3__45__cpo4cendE,@object
	.size		_ZN34_INTERNAL_e232b2fb_4_k_cu_1ac5269e4cuda3std6ranges3__45__cpo4cendE,(_ZN34_INTERNAL_e232b2fb_4_k_cu_1ac5269e4cuda3std3__420unreachable_sentinelE - _ZN34_INTERNAL_e232b2fb_4_k_cu_1ac5269e4cuda3std6ranges3__45__cpo4cendE)
_ZN34_INTERNAL_e232b2fb_4_k_cu_1ac5269e4cuda3std6ranges3__45__cpo4cendE:
	.zero		1
	.type		_ZN34_INTERNAL_e232b2fb_4_k_cu_1ac5269e4cuda3std3__420unreachable_sentinelE,@object
	.size		_ZN34_INTERNAL_e232b2fb_4_k_cu_1ac5269e4cuda3std3__420unreachable_sentinelE,(_ZN34_INTERNAL_e232b2fb_4_k_cu_1ac5269e4cuda3std6ranges3__45__cpo5ssizeE - _ZN34_INTERNAL_e232b2fb_4_k_cu_1ac5269e4cuda3std3__420unreachable_sentinelE)
_ZN34_INTERNAL_e232b2fb_4_k_cu_1ac5269e4cuda3std3__420unreachable_sentinelE:
	.zero		1
	.type		_ZN34_INTERNAL_e232b2fb_4_k_cu_1ac5269e4cuda3std6ranges3__45__cpo5ssizeE,@object
	.size		_ZN34_INTERNAL_e232b2fb_4_k_cu_1ac5269e4cuda3std6ranges3__45__cpo5ssizeE,(_ZN34_INTERNAL_e232b2fb_4_k_cu_1ac5269e6thrust24THRUST_300001_SM_1000_NS12placeholders3_10E - _ZN34_INTERNAL_e232b2fb_4_k_cu_1ac5269e4cuda3std6ranges3__45__cpo5ssizeE)
_ZN34_INTERNAL_e232b2fb_4_k_cu_1ac5269e4cuda3std6ranges3__45__cpo5ssizeE:
	.zero		1
	.type		_ZN34_INTERNAL_e232b2fb_4_k_cu_1ac5269e6thrust24THRUST_300001_SM_1000_NS12placeholders3_10E,@object
	.size		_ZN34_INTERNAL_e232b2fb_4_k_cu_1ac5269e6thrust24THRUST_300001_SM_1000_NS12placeholders3_10E,(_ZN34_INTERNAL_e232b2fb_4_k_cu_1ac5269e4cuda3std3__45__cpo5crendE - _ZN34_INTERNAL_e232b2fb_4_k_cu_1ac5269e6thrust24THRUST_300001_SM_1000_NS12placeholders3_10E)
_ZN34_INTERNAL_e232b2fb_4_k_cu_1ac5269e6thrust24THRUST_300001_SM_1000_NS12placeholders3_10E:
	.zero		1
	.type		_ZN34_INTERNAL_e232b2fb_4_k_cu_1ac5269e4cuda3std3__45__cpo5crendE,@object
	.size		_ZN34_INTERNAL_e232b2fb_4_k_cu_1ac5269e4cuda3std3__45__cpo5crendE,(_ZN34_INTERNAL_e232b2fb_4_k_cu_1ac5269e4cuda3std6ranges3__45__cpo4prevE - _ZN34_INTERNAL_e232b2fb_4_k_cu_1ac5269e4cuda3std3__45__cpo5crendE)
_ZN34_INTERNAL_e232b2fb_4_k_cu_1ac5269e4cuda3std3__45__cpo5crendE:
	.zero		1
	.type		_ZN34_INTERNAL_e232b2fb_4_k_cu_1ac5269e4cuda3std6ranges3__45__cpo4prevE,@object
	.size		_ZN34_INTERNAL_e232b2fb_4_k_cu_1ac5269e4cuda3std6ranges3__45__cpo4prevE,(_ZN34_INTERNAL_e232b2fb_4_k_cu_1ac5269e4cuda3std6ranges3__45__cpo9iter_moveE - _ZN34_INTERNAL_e232b2fb_4_k_cu_1ac5269e4cuda3std6ranges3__45__cpo4prevE)
_ZN34_INTERNAL_e232b2fb_4_k_cu_1ac5269e4cuda3std6ranges3__45__cpo4prevE:
	.zero		1
	.type		_ZN34_INTERNAL_e232b2fb_4_k_cu_1ac5269e4cuda3std6ranges3__45__cpo9iter_moveE,@object
	.size		_ZN34_INTERNAL_e232b2fb_4_k_cu_1ac5269e4cuda3std6ranges3__45__cpo9iter_moveE,(_ZN34_INTERNAL_e232b2fb_4_k_cu_1ac5269e6thrust24THRUST_300001_SM_1000_NS12placeholders2_2E - _ZN34_INTERNAL_e232b2fb_4_k_cu_1ac5269e4cuda3std6ranges3__45__cpo9iter_moveE)
_ZN34_INTERNAL_e232b2fb_4_k_cu_1ac5269e4cuda3std6ranges3__45__cpo9iter_moveE:
	.zero		1
	.type		_ZN34_INTERNAL_e232b2fb_4_k_cu_1ac5269e6thrust24THRUST_300001_SM_1000_NS12placeholders2_2E,@object
	.size		_ZN34_INTERNAL_e232b2fb_4_k_cu_1ac5269e6thrust24THRUST_300001_SM_1000_NS12placeholders2_2E,(_ZN34_INTERNAL_e232b2fb_4_k_cu_1ac5269e6thrust24THRUST_300001_SM_1000_NS12placeholders2_4E - _ZN34_INTERNAL_e232b2fb_4_k_cu_1ac5269e6thrust24THRUST_300001_SM_1000_NS12placeholders2_2E)
_ZN34_INTERNAL_e232b2fb_4_k_cu_1ac5269e6thrust24THRUST_300001_SM_1000_NS12placeholders2_2E:
	.zero		1
	.type		_ZN34_INTERNAL_e232b2fb_4_k_cu_1ac5269e6thrust24THRUST_300001_SM_1000_NS12placeholders2_4E,@object
	.size		_ZN34_INTERNAL_e232b2fb_4_k_cu_1ac5269e6thrust24THRUST_300001_SM_1000_NS12placeholders2_4E,(_ZN34_INTERNAL_e232b2fb_4_k_cu_1ac5269e4cuda3std3__45__cpo3endE - _ZN34_INTERNAL_e232b2fb_4_k_cu_1ac5269e6thrust24THRUST_300001_SM_1000_NS12placeholders2_4E)
_ZN34_INTERNAL_e232b2fb_4_k_cu_1ac5269e6thrust24THRUST_300001_SM_1000_NS12placeholders2_4E:
	.zero		1
	.type		_ZN34_INTERNAL_e232b2fb_4_k_cu_1ac5269e4cuda3std3__45__cpo3endE,@object
	.size		_ZN34_INTERNAL_e232b2fb_4_k_cu_1ac5269e4cuda3std3__45__cpo3endE,(_ZN34_INTERNAL_e232b2fb_4_k_cu_1ac5269e4cuda3std6ranges3__45__cpo3endE - _ZN34_INTERNAL_e232b2fb_4_k_cu_1ac5269e4cuda3std3__45__cpo3endE)
_ZN34_INTERNAL_e232b2fb_4_k_cu_1ac5269e4cuda3std3__45__cpo3endE:
	.zero		1
	.type		_ZN34_INTERNAL_e232b2fb_4_k_cu_1ac5269e4cuda3std6ranges3__45__cpo3endE,@object
	.size		_ZN34_INTERNAL_e232b2fb_4_k_cu_1ac5269e4cuda3std6ranges3__45__cpo3endE,(_ZN34_INTERNAL_e232b2fb_4_k_cu_1ac5269e4cuda3std3__419piecewise_constructE - _ZN34_INTERNAL_e232b2fb_4_k_cu_1ac5269e4cuda3std6ranges3__45__cpo3endE)
_ZN34_INTERNAL_e232b2fb_4_k_cu_1ac5269e4cuda3std6ranges3__45__cpo3endE:
	.zero		1
	.type		_ZN34_INTERNAL_e232b2fb_4_k_cu_1ac5269e4cuda3std3__419piecewise_constructE,@object
	.size		_ZN34_INTERNAL_e232b2fb_4_k_cu_1ac5269e4cuda3std3__419piecewise_constructE,(_ZN34_INTERNAL_e232b2fb_4_k_cu_1ac5269e4cuda3std6ranges3__45__cpo5cdataE - _ZN34_INTERNAL_e232b2fb_4_k_cu_1ac5269e4cuda3std3__419piecewise_constructE)
_ZN34_INTERNAL_e232b2fb_4_k_cu_1ac5269e4cuda3std3__419piecewise_constructE:
	.zero		1
	.type		_ZN34_INTERNAL_e232b2fb_4_k_cu_1ac5269e4cuda3std6ranges3__45__cpo5cdataE,@object
	.size		_ZN34_INTERNAL_e232b2fb_4_k_cu_1ac5269e4cuda3std6ranges3__45__cpo5cdataE,(_ZN34_INTERNAL_e232b2fb_4_k_cu_1ac5269e6thrust24THRUST_300001_SM_1000_NS12placeholders2_8E - _ZN34_INTERNAL_e232b2fb_4_k_cu_1ac5269e4cuda3std6ranges3__45__cpo5cdataE)
_ZN34_INTERNAL_e232b2fb_4_k_cu_1ac5269e4cuda3std6ranges3__45__cpo5cdataE:
	.zero		1
	.type		_ZN34_INTERNAL_e232b2fb_4_k_cu_1ac5269e6thrust24THRUST_300001_SM_1000_NS12placeholders2_8E,@object
	.size		_ZN34_INTERNAL_e232b2fb_4_k_cu_1ac5269e6thrust24THRUST_300001_SM_1000_NS12placeholders2_8E,(_ZN34_INTERNAL_e232b2fb_4_k_cu_1ac5269e4cuda3std3__45__cpo4rendE - _ZN34_INTERNAL_e232b2fb_4_k_cu_1ac5269e6thrust24THRUST_300001_SM_1000_NS12placeholders2_8E)
_ZN34_INTERNAL_e232b2fb_4_k_cu_1ac5269e6thrust24THRUST_300001_SM_1000_NS12placeholders2_8E:
	.zero		1
	.type		_ZN34_INTERNAL_e232b2fb_4_k_cu_1ac5269e4cuda3std3__45__cpo4rendE,@object
	.size		_ZN34_INTERNAL_e232b2fb_4_k_cu_1ac5269e4cuda3std3__45__cpo4rendE,(_ZN34_INTERNAL_e232b2fb_4_k_cu_1ac5269e4cuda3std6ranges3__45__cpo9iter_swapE - _ZN34_INTERNAL_e232b2fb_4_k_cu_1ac5269e4cuda3std3__45__cpo4rendE)
_ZN34_INTERNAL_e232b2fb_4_k_cu_1ac5269e4cuda3std3__45__cpo4rendE:
	.zero		1
	.type		_ZN34_INTERNAL_e232b2fb_4_k_cu_1ac5269e4cuda3std6ranges3__45__cpo9iter_swapE,@object
	.size		_ZN34_INTERNAL_e232b2fb_4_k_cu_1ac5269e4cuda3std6ranges3__45__cpo9iter_swapE,(_ZN34_INTERNAL_e232b2fb_4_k_cu_1ac5269e4cuda3std3__48unexpectE - _ZN34_INTERNAL_e232b2fb_4_k_cu_1ac5269e4cuda3std6ranges3__45__cpo9iter_swapE)
_ZN34_INTERNAL_e232b2fb_4_k_cu_1ac5269e4cuda3std6ranges3__45__cpo9iter_swapE:
	.zero		1
	.type		_ZN34_INTERNAL_e232b2fb_4_k_cu_1ac5269e4cuda3std3__48unexpectE,@object
	.size		_ZN34_INTERNAL_e232b2fb_4_k_cu_1ac5269e4cuda3std3__48unexpectE,(_ZN34_INTERNAL_e232b2fb_4_k_cu_1ac5269e6thrust24THRUST_300001_SM_1000_NS6system6detail10sequential3seqE - _ZN34_INTERNAL_e232b2fb_4_k_cu_1ac5269e4cuda3std3__48unexpectE)
_ZN34_INTERNAL_e232b2fb_4_k_cu_1ac5269e4cuda3std3__48unexpectE:
	.zero		1
	.type		_ZN34_INTERNAL_e232b2fb_4_k_cu_1ac5269e6thrust24THRUST_300001_SM_1000_NS6system6detail10sequential3seqE,@object
	.size		_ZN34_INTERNAL_e232b2fb_4_k_cu_1ac5269e6thrust24THRUST_300001_SM_1000_NS6system6detail10sequential3seqE,(.L_29 - _ZN34_INTERNAL_e232b2fb_4_k_cu_1ac5269e6thrust24THRUST_300001_SM_1000_NS6system6detail10sequential3seqE)
_ZN34_INTERNAL_e232b2fb_4_k_cu_1ac5269e6thrust24THRUST_300001_SM_1000_NS6system6detail10sequential3seqE:
	.zero		1
.L_29:


//--------------------- .nv.constant0._ZN3cub18CUB_300001_SM_10006detail11EmptyKernelIvEEvv --------------------------
	.section	.nv.constant0._ZN3cub18CUB_300001_SM_10006detail11EmptyKernelIvEEvv,"a",@progbits
	.sectionflags	@""
	.align	4
.nv.constant0._ZN3cub18CUB_300001_SM_10006detail11EmptyKernelIvEEvv:
	.zero		896


//--------------------- .nv.constant0._Z15mergePartitionsPKiPiii --------------------------
	.section	.nv.constant0._Z15mergePartitionsPKiPiii,"a",@progbits
	.sectionflags	@""
	.align	4
.nv.constant0._Z15mergePartitionsPKiPiii:
	.zero		920


//--------------------- .nv.constant0._Z17partitionElementsPKiPiS0_ii --------------------------
	.section	.nv.constant0._Z17partitionElementsPKiPiS0_ii,"a",@progbits
	.sectionflags	@""
	.align	4
.nv.constant0._Z17partitionElementsPKiPiS0_ii:
	.zero		928


//--------------------- .nv.constant0._Z10printArrayPii --------------------------
	.section	.nv.constant0._Z10printArrayPii,"a",@progbits
	.sectionflags	@""
	.align	4
.nv.constant0._Z10printArrayPii:
	.zero		908


//--------------------- SYMBOLS --------------------------

	.type		.nv.reservedSmem.offset0,@object
	.size		.nv.reservedSmem.offset0,0x4
	.type		vprintf,@function
